	.target	sm_90a

	.elftype	@"ET_EXEC"


//--------------------- .note.nv.tkinfo           --------------------------
	.section	.note.nv.tkinfo,"",@"SHT_NOTE"
	.sectionflags	@"SHF_NOTE_NV_TKINFO"
	.tkinfo
        /*0018*/ 	.word	0x00000002
        /*0030*/ 	.string	""
        /*0030*/ 	.string	"ptxas"
        /*0030*/ 	.string	"Cuda compilation tools, release 13.0, V13.0.88"
        /*0030*/ 	.string	"Build cuda_13.0.r13.0/compiler.36424714_0"
        /*0030*/ 	.string	"-arch sm_90a -m 64 "



//--------------------- .note.nv.cuinfo           --------------------------
	.section	.note.nv.cuinfo,"",@"SHT_NOTE"
	.sectionflags	@"SHF_NOTE_NV_CUINFO"
        /*0018*/ 	.short	0x0002
        /*001a*/ 	.short	0x005a
        /*001c*/ 	.short	0x0082
	.zero		2


//--------------------- .nv.info                  --------------------------
	.section	.nv.info,"",@"SHT_CUDA_INFO"
	.align	4


	//----- nvinfo : EIATTR_REGCOUNT
	.align		4
        /*0000*/ 	.byte	0x04, 0x2f
        /*0002*/ 	.short	(.L_12 - .L_11)
	.align		4
.L_11:
        /*0004*/ 	.word	index@(_ZN7cutlass13device_kernelINS_4gemm6kernel13GemmUniversalIN4cute5tupleIJiiiiEEENS1_10collective13CollectiveMmaINS1_37MainloopSm90TmaGmmaWarpSpecializedFP8ILi4ENS5_IJNS4_1CILi2EEENSA_ILi1EEESC_EEENS1_35KernelTmaWarpSpecializedCooperativeEEENS5_IJNSA_ILi128EEENSA_ILi256EEESG_EEENS_12float_e5m2_tENS5_IJlSC_lEEESJ_SK_NS4_8TiledMMAINS4_8MMA_AtomIJNS4_4SM904GMMA31MMA_64x256x32_F32E5M2E5M2_SS_TNILNSO_7ScaleInE1ELSQ_1EEEEEENS4_6LayoutISD_NS5_IJSC_NSA_ILi0EEESU_EEEEENS5_IJNS4_10UnderscoreESX_SX_EEEEENS4_13SM90_TMA_LOADENS4_14ComposedLayoutINS4_7SwizzleILi3ELi4ELi3EEENS4_18smem_ptr_flag_bitsILi8EEENST_INS5_IJNSA_ILi8EEESG_EEENS5_IJSG_SC_EEEEEEEvNS4_8identityENS4_23SM90_TMA_LOAD_MULTICASTES1A_vS1B_EENS_8epilogue10collective6detail29Sm90TmaWarpSpecializedAdapterINS1F_15DefaultEpilogueISJ_SK_SK_NS1E_6thread17LinearCombinationISJ_Li1EffLNS1J_9ScaleType4KindE0ELNS_15FloatRoundStyleE2ESJ_EENS1_15EpilogueDefaultEEEEEvvEEEEvNT_6ParamsE)
        /*0008*/ 	.word	0x000000a8


	//----- nvinfo : EIATTR_FRAME_SIZE
	.align		4
.L_12:
        /*000c*/ 	.byte	0x04, 0x11
        /*000e*/ 	.short	(.L_14 - .L_13)
	.align		4
.L_13:
        /*0010*/ 	.word	index@(_ZN7cutlass13device_kernelINS_4gemm6kernel13GemmUniversalIN4cute5tupleIJiiiiEEENS1_10collective13CollectiveMmaINS1_37MainloopSm90TmaGmmaWarpSpecializedFP8ILi4ENS5_IJNS4_1CILi2EEENSA_ILi1EEESC_EEENS1_35KernelTmaWarpSpecializedCooperativeEEENS5_IJNSA_ILi128EEENSA_ILi256EEESG_EEENS_12float_e5m2_tENS5_IJlSC_lEEESJ_SK_NS4_8TiledMMAINS4_8MMA_AtomIJNS4_4SM904GMMA31MMA_64x256x32_F32E5M2E5M2_SS_TNILNSO_7ScaleInE1ELSQ_1EEEEEENS4_6LayoutISD_NS5_IJSC_NSA_ILi0EEESU_EEEEENS5_IJNS4_10UnderscoreESX_SX_EEEEENS4_13SM90_TMA_LOADENS4_14ComposedLayoutINS4_7SwizzleILi3ELi4ELi3EEENS4_18smem_ptr_flag_bitsILi8EEENST_INS5_IJNSA_ILi8EEESG_EEENS5_IJSG_SC_EEEEEEEvNS4_8identityENS4_23SM90_TMA_LOAD_MULTICASTES1A_vS1B_EENS_8epilogue10collective6detail29Sm90TmaWarpSpecializedAdapterINS1F_15DefaultEpilogueISJ_SK_SK_NS1E_6thread17LinearCombinationISJ_Li1EffLNS1J_9ScaleType4KindE0ELNS_15FloatRoundStyleE2ESJ_EENS1_15EpilogueDefaultEEEEEvvEEEEvNT_6ParamsE)
        /*0014*/ 	.word	0x000000f8


	//----- nvinfo : EIATTR_MIN_STACK_SIZE
	.align		4
.L_14:
        /*0018*/ 	.byte	0x04, 0x12
        /*001a*/ 	.short	(.L_16 - .L_15)
	.align		4
.L_15:
        /*001c*/ 	.word	index@(_ZN7cutlass13device_kernelINS_4gemm6kernel13GemmUniversalIN4cute5tupleIJiiiiEEENS1_10collective13CollectiveMmaINS1_37MainloopSm90TmaGmmaWarpSpecializedFP8ILi4ENS5_IJNS4_1CILi2EEENSA_ILi1EEESC_EEENS1_35KernelTmaWarpSpecializedCooperativeEEENS5_IJNSA_ILi128EEENSA_ILi256EEESG_EEENS_12float_e5m2_tENS5_IJlSC_lEEESJ_SK_NS4_8TiledMMAINS4_8MMA_AtomIJNS4_4SM904GMMA31MMA_64x256x32_F32E5M2E5M2_SS_TNILNSO_7ScaleInE1ELSQ_1EEEEEENS4_6LayoutISD_NS5_IJSC_NSA_ILi0EEESU_EEEEENS5_IJNS4_10UnderscoreESX_SX_EEEEENS4_13SM90_TMA_LOADENS4_14ComposedLayoutINS4_7SwizzleILi3ELi4ELi3EEENS4_18smem_ptr_flag_bitsILi8EEENST_INS5_IJNSA_ILi8EEESG_EEENS5_IJSG_SC_EEEEEEEvNS4_8identityENS4_23SM90_TMA_LOAD_MULTICASTES1A_vS1B_EENS_8epilogue10collective6detail29Sm90TmaWarpSpecializedAdapterINS1F_15DefaultEpilogueISJ_SK_SK_NS1E_6thread17LinearCombinationISJ_Li1EffLNS1J_9ScaleType4KindE0ELNS_15FloatRoundStyleE2ESJ_EENS1_15EpilogueDefaultEEEEEvvEEEEvNT_6ParamsE)
        /*0020*/ 	.word	0x000000f8
.L_16:


//--------------------- .nv.compat                --------------------------
	.section	.nv.compat,"",@"SHT_CUDA_COMPAT_INFO"
	.align	4
        /*0000*/ 	.byte	0x02, 0x09, 0x01, 0x00, 0x02, 0x02, 0x04, 0x00, 0x02, 0x05, 0x05, 0x00, 0x03, 0x07, 0x01, 0x01
        /*0010*/ 	.byte	0x02, 0x03, 0x01, 0x00, 0x02, 0x06, 0x01, 0x00, 0x04, 0x0b, 0x08, 0x00, 0x00, 0x00, 0x00, 0x00
        /*0020*/ 	.byte	0x00, 0x00, 0x00, 0x00


//--------------------- .nv.info._ZN7cutlass13device_kernelINS_4gemm6kernel13GemmUniversalIN4cute5tupleIJiiiiEEENS1_10collective13CollectiveMmaINS1_37MainloopSm90TmaGmmaWarpSpecializedFP8ILi4ENS5_IJNS4_1CILi2EEENSA_ILi1EEESC_EEENS1_35KernelTmaWarpSpecializedCooperativeEEENS5_IJNSA_ILi128EEENSA_ILi256EEESG_EEENS_12float_e5m2_tENS5_IJlSC_lEEESJ_SK_NS4_8TiledMMAINS4_8MMA_AtomIJNS4_4SM904GMMA31MMA_64x256x32_F32E5M2E5M2_SS_TNILNSO_7ScaleInE1ELSQ_1EEEEEENS4_6LayoutISD_NS5_IJSC_NSA_ILi0EEESU_EEEEENS5_IJNS4_10UnderscoreESX_SX_EEEEENS4_13SM90_TMA_LOADENS4_14ComposedLayoutINS4_7SwizzleILi3ELi4ELi3EEENS4_18smem_ptr_flag_bitsILi8EEENST_INS5_IJNSA_ILi8EEESG_EEENS5_IJSG_SC_EEEEEEEvNS4_8identityENS4_23SM90_TMA_LOAD_MULTICASTES1A_vS1B_EENS_8epilogue10collective6detail29Sm90TmaWarpSpecializedAdapterINS1F_15DefaultEpilogueISJ_SK_SK_NS1E_6thread17LinearCombinationISJ_Li1EffLNS1J_9ScaleType4KindE0ELNS_15FloatRoundStyleE2ESJ_EENS1_15EpilogueDefaultEEEEEvvEEEEvNT_6ParamsE --------------------------
	.section	.nv.info._ZN7cutlass13device_kernelINS_4gemm6kernel13GemmUniversalIN4cute5tupleIJiiiiEEENS1_10collective13CollectiveMmaINS1_37MainloopSm90TmaGmmaWarpSpecializedFP8ILi4ENS5_IJNS4_1CILi2EEENSA_ILi1EEESC_EEENS1_35KernelTmaWarpSpecializedCooperativeEEENS5_IJNSA_ILi128EEENSA_ILi256EEESG_EEENS_12float_e5m2_tENS5_IJlSC_lEEESJ_SK_NS4_8TiledMMAINS4_8MMA_AtomIJNS4_4SM904GMMA31MMA_64x256x32_F32E5M2E5M2_SS_TNILNSO_7ScaleInE1ELSQ_1EEEEEENS4_6LayoutISD_NS5_IJSC_NSA_ILi0EEESU_EEEEENS5_IJNS4_10UnderscoreESX_SX_EEEEENS4_13SM90_TMA_LOADENS4_14ComposedLayoutINS4_7SwizzleILi3ELi4ELi3EEENS4_18smem_ptr_flag_bitsILi8EEENST_INS5_IJNSA_ILi8EEESG_EEENS5_IJSG_SC_EEEEEEEvNS4_8identityENS4_23SM90_TMA_LOAD_MULTICASTES1A_vS1B_EENS_8epilogue10collective6detail29Sm90TmaWarpSpecializedAdapterINS1F_15DefaultEpilogueISJ_SK_SK_NS1E_6thread17LinearCombinationISJ_Li1EffLNS1J_9ScaleType4KindE0ELNS_15FloatRoundStyleE2ESJ_EENS1_15EpilogueDefaultEEEEEvvEEEEvNT_6ParamsE,"",@"SHT_CUDA_INFO"
	.sectionflags	@""
	.align	4


	//----- nvinfo : EIATTR_CUDA_API_VERSION
	.align		4
        /*0000*/ 	.byte	0x04, 0x37
        /*0002*/ 	.short	(.L_18 - .L_17)
.L_17:
        /*0004*/ 	.word	0x00000082


	//----- nvinfo : EIATTR_KPARAM_INFO
	.align		4
.L_18:
        /*0008*/ 	.byte	0x04, 0x17
        /*000a*/ 	.short	(.L_20 - .L_19)
.L_19:
        /*000c*/ 	.word	0x00000000
        /*0010*/ 	.short	0x0000
        /*0012*/ 	.short	0x0070
        /*0014*/ 	.byte	0x00, 0xf0, 0x01, 0x10


	//----- nvinfo : EIATTR_SPARSE_MMA_MASK
	.align		4
.L_20:
        /*0018*/ 	.byte	0x03, 0x50
        /*001a*/ 	.short	0x0000


	//----- nvinfo : EIATTR_MAXREG_COUNT
	.align		4
        /*001c*/ 	.byte	0x03, 0x1b
        /*001e*/ 	.short	0x00a8


	//----- nvinfo : EIATTR_NUM_BARRIERS
	.align		4
        /*0020*/ 	.byte	0x02, 0x4c
        /*0022*/ 	.byte	0x01
	.zero		1


	//----- nvinfo : EIATTR_ANNOTATIONS
	.align		4
        /*0024*/ 	.byte	0x04, 0x55
        /*0026*/ 	.short	(.L_22 - .L_21)


	//   ....[0]....
.L_21:
        /*0028*/ 	.word	0x00000001
        /*002c*/ 	.byte	0x10, 0x07, 0x00, 0x00, 0x01, 0x00, 0x00, 0x00, 0x00, 0x08, 0x00, 0x00, 0x01, 0x00, 0x00, 0x00
        /* <DEDUP_REMOVED lines=192> */
        /*0c3c*/ 	.byte	0x90, 0x04, 0x01, 0x00


	//----- nvinfo : EIATTR_MERCURY_ISA_VERSION
	.align		4
.L_22:
        /*0c40*/ 	.byte	0x03, 0x5f
        /*0c42*/ 	.short	0x0101


	//----- nvinfo : EIATTR_INT_WARP_WIDE_INSTR_OFFSETS
	.align		4
        /*0c44*/ 	.byte	0x04, 0x31
        /*0c46*/ 	.short	(.L_24 - .L_23)


	//   ....[0]....
.L_23:
        /*0c48*/ 	.word	0x00000550


	//   ....[1]....
        /*0c4c*/ 	.word	0x00000570


	//   ....[2]....
        /*0c50*/ 	.word	0x000006e0


	//   ....[3]....
        /*0c54*/ 	.word	0x000053c0


	//----- nvinfo : EIATTR_COOP_GROUP_MASK_REGIDS
	.align		4
.L_24:
        /*0c58*/ 	.byte	0x04, 0x29
        /*0c5a*/ 	.short	(.L_26 - .L_25)


	//   ....[0]....
.L_25:
        /*0c5c*/ 	.word	0xffffffff


	//   ....[1]....
        /*0c60*/ 	.word	0xffffffff


	//   ....[2]....
        /*0c64*/ 	.word	0xffffffff


	//   ....[3]....
        /*0c68*/ 	.word	0xffffffff


	//   ....[4]....
        /*0c6c*/ 	.word	0xffffffff


	//   ....[5]....
        /*0c70*/ 	.word	0xffffffff


	//----- nvinfo : EIATTR_COOP_GROUP_INSTR_OFFSETS
	.align		4
.L_26:
        /*0c74*/ 	.byte	0x04, 0x28
        /*0c76*/ 	.short	(.L_28 - .L_27)


	//   ....[0]....
.L_27:
        /*0c78*/ 	.word	0x00000070


	//   ....[1]....
        /*0c7c*/ 	.word	0x00000080


	//   ....[2]....
        /*0c80*/ 	.word	0x000001a0


	//   ....[3]....
        /*0c84*/ 	.word	0x000003c0


	//   ....[4]....
        /*0c88*/ 	.word	0x00000840


	//   ....[5]....
        /*0c8c*/ 	.word	0x000015c0


	//----- nvinfo : EIATTR_REG_RECONFIG
	.align		4
.L_28:
        /*0c90*/ 	.byte	0x01, 0x54
	.zero		2


	//----- nvinfo : EIATTR_MBARRIER_INSTR_OFFSETS
	.align		4
        /*0c94*/ 	.byte	0x04, 0x39
        /*0c96*/ 	.short	(.L_30 - .L_29)


	//   ....[0]....
.L_29:
        /*0c98*/ 	.word	0x00000320
        /*0c9c*/ 	.word	0x000000ff
        /*0ca0*/ 	.word	0x00000000
        /*0ca4*/ 	.short	0x0100
        /*0ca6*/ 	.byte	0x09
	.zero		1


	//   ....[1]....
        /*0ca8*/ 	.word	0x00000330
        /*0cac*/ 	.word	0x000000ff
        /*0cb0*/ 	.word	0x00000020
        /*0cb4*/ 	.short	0x0100
        /*0cb6*/ 	.byte	0x09
	.zero		1


	//   ....[2]....
        /*0cb8*/ 	.word	0x00000340
        /*0cbc*/ 	.word	0x000000ff
        /*0cc0*/ 	.word	0x00000008
        /*0cc4*/ 	.short	0x0100
        /*0cc6*/ 	.byte	0x09
	.zero		1


	//   ....[3]....
        /*0cc8*/ 	.word	0x00000350
        /*0ccc*/ 	.word	0x000000ff
        /*0cd0*/ 	.word	0x00000028
        /*0cd4*/ 	.short	0x0100
        /*0cd6*/ 	.byte	0x09
	.zero		1


	//   ....[4]....
        /*0cd8*/ 	.word	0x00000360
        /*0cdc*/ 	.word	0x000000ff
        /*0ce0*/ 	.word	0x00000010
        /*0ce4*/ 	.short	0x0100
        /*0ce6*/ 	.byte	0x09
	.zero		1


	//   ....[5]....
        /*0ce8*/ 	.word	0x00000370
        /*0cec*/ 	.word	0x000000ff
        /*0cf0*/ 	.word	0x00000030
        /*0cf4*/ 	.short	0x0100
        /*0cf6*/ 	.byte	0x09
	.zero		1


	//   ....[6]....
        /*0cf8*/ 	.word	0x00000380
        /*0cfc*/ 	.word	0x000000ff
        /*0d00*/ 	.word	0x00000018
        /*0d04*/ 	.short	0x0100
        /*0d06*/ 	.byte	0x09
	.zero		1


	//   ....[7]....
        /*0d08*/ 	.word	0x00000390
        /*0d0c*/ 	.word	0x000000ff
        /*0d10*/ 	.word	0x00000038
        /*0d14*/ 	.short	0x0100
        /*0d16*/ 	.byte	0x09
	.zero		1


	//   ....[8]....
        /*0d18*/ 	.word	0x00000770
        /*0d1c*/ 	.word	0x000000ff
        /*0d20*/ 	.word	0x00000050
        /*0d24*/ 	.short	0x0100
        /*0d26*/ 	.byte	0x06
	.zero		1


	//   ....[9]....
        /*0d28*/ 	.word	0x000007e0
        /*0d2c*/ 	.word	0x000000ff
        /*0d30*/ 	.word	0x00000058
        /*0d34*/ 	.short	0x0100
        /*0d36*/ 	.byte	0x06
	.zero		1


	//   ....[10]....
        /*0d38*/ 	.word	0x00001dc0
        /*0d3c*/ 	.word	0x000000ff
        /*0d40*/ 	.word	0x00000000
        /*0d44*/ 	.short	0x010a
        /*0d46*/ 	.byte	0x06
	.zero		1


	//   ....[11]....
        /*0d48*/ 	.word	0x00001e00
        /*0d4c*/ 	.word	0x000000ff
        /*0d50*/ 	.word	0x00000000
        /*0d54*/ 	.short	0x010a
        /*0d56*/ 	.byte	0x06
	.zero		1


	//   ....[12]....
        /*0d58*/ 	.word	0x000030d0
        /*0d5c*/ 	.word	0x000000ff
        /*0d60*/ 	.word	0x00000000
        /*0d64*/ 	.short	0x010a
        /*0d66*/ 	.byte	0x09
	.zero		1


	//   ....[13]....
        /*0d68*/ 	.word	0x00003110
        /*0d6c*/ 	.word	0x000000ff
        /*0d70*/ 	.word	0x00000000
        /*0d74*/ 	.short	0x010a
        /*0d76*/ 	.byte	0x09
	.zero		1


	//   ....[14]....
        /*0d78*/ 	.word	0x00004250
        /*0d7c*/ 	.word	0x000000e5
        /*0d80*/ 	.word	0x00000000
        /*0d84*/ 	.short	0x0101
        /*0d86*/ 	.byte	0x3f
	.zero		1


	//   ....[15]....
        /*0d88*/ 	.word	0x00005460
        /*0d8c*/ 	.word	0x00000018
        /*0d90*/ 	.word	0x00000000
        /*0d94*/ 	.short	0x0101
        /*0d96*/ 	.byte	0x3f
	.zero		1


	//   ....[16]....
        /*0d98*/ 	.word	0x0000f680
        /*0d9c*/ 	.word	0x00000005
        /*0da0*/ 	.word	0x00000020
        /*0da4*/ 	.short	0x010a
        /*0da6*/ 	.byte	0x3f
	.zero		1


	//   ....[17]....
        /*0da8*/ 	.word	0x0000fab0
        /*0dac*/ 	.word	0x00000002
        /*0db0*/ 	.word	0x00000058
        /*0db4*/ 	.short	0x0101
        /*0db6*/ 	.byte	0x3f
	.zero		1


	//   ....[18]....
        /*0db8*/ 	.word	0x000101e0
        /*0dbc*/ 	.word	0x00000005
        /*0dc0*/ 	.word	0x00000000
        /*0dc4*/ 	.short	0x010a
        /*0dc6*/ 	.byte	0x3f
	.zero		1


	//   ....[19]....
        /*0dc8*/ 	.word	0x00010260
        /*0dcc*/ 	.word	0x00000007
        /*0dd0*/ 	.word	0x00000000
        /*0dd4*/ 	.short	0x010a
        /*0dd6*/ 	.byte	0x3f
	.zero		1


	//   ....[20]....
        /*0dd8*/ 	.word	0x000102f0
        /*0ddc*/ 	.word	0x00000006
        /*0de0*/ 	.word	0x00000000
        /*0de4*/ 	.short	0x010a
        /*0de6*/ 	.byte	0x3f
	.zero		1


	//   ....[21]....
        /*0de8*/ 	.word	0x00010380
        /*0dec*/ 	.word	0x00000003
        /*0df0*/ 	.word	0x00000000
        /*0df4*/ 	.short	0x010a
        /*0df6*/ 	.byte	0x3f
	.zero		1


	//   ....[22]....
        /*0df8*/ 	.word	0x000103f0
        /*0dfc*/ 	.word	0x00000003
        /*0e00*/ 	.word	0x00000000
        /*0e04*/ 	.short	0x010a
        /*0e06*/ 	.byte	0x3f
	.zero		1


	//   ....[23]....
        /*0e08*/ 	.word	0x00010460
        /*0e0c*/ 	.word	0x00000000
        /*0e10*/ 	.word	0x00000000
        /*0e14*/ 	.short	0x010a
        /*0e16*/ 	.byte	0x3f
	.zero		1


	//   ....[24]....
        /*0e18*/ 	.word	0x00010540
        /*0e1c*/ 	.word	0x00000005
        /*0e20*/ 	.word	0x00000020
        /*0e24*/ 	.short	0x010a
        /*0e26*/ 	.byte	0x3f
	.zero		1


	//   ....[25]....
        /*0e28*/ 	.word	0x00010610
        /*0e2c*/ 	.word	0x00000005
        /*0e30*/ 	.word	0x00000000
        /*0e34*/ 	.short	0x010a
        /*0e36*/ 	.byte	0x3f
	.zero		1


	//   ....[26]....
        /*0e38*/ 	.word	0x00010660
        /*0e3c*/ 	.word	0x00000007
        /*0e40*/ 	.word	0x00000000
        /*0e44*/ 	.short	0x010a
        /*0e46*/ 	.byte	0x3f
	.zero		1


	//   ....[27]....
        /*0e48*/ 	.word	0x000106b0
        /*0e4c*/ 	.word	0x00000006
        /*0e50*/ 	.word	0x00000000
        /*0e54*/ 	.short	0x010a
        /*0e56*/ 	.byte	0x3f
	.zero		1


	//----- nvinfo : EIATTR_NUM_MBARRIERS
	.align		4
.L_30:
        /*0e58*/ 	.byte	0x03, 0x38
        /*0e5a*/ 	.short	0x000a


	//----- nvinfo : EIATTR_EXIT_INSTR_OFFSETS
	.align		4
        /*0e5c*/ 	.byte	0x04, 0x1c
        /*0e5e*/ 	.short	(.L_32 - .L_31)


	//   ....[0]....
.L_31:
        /*0e60*/ 	.word	0x000009d0


	//   ....[1]....
        /*0e64*/ 	.word	0x00001260


	//   ....[2]....
        /*0e68*/ 	.word	0x0000ed60


	//   ....[3]....
        /*0e6c*/ 	.word	0x0000f2f0


	//   ....[4]....
        /*0e70*/ 	.word	0x000103d0


	//----- nvinfo : EIATTR_MAX_THREADS
	.align		4
.L_32:
        /*0e74*/ 	.byte	0x04, 0x05
        /*0e76*/ 	.short	(.L_34 - .L_33)
.L_33:
        /*0e78*/ 	.word	0x00000180
        /*0e7c*/ 	.word	0x00000001
        /*0e80*/ 	.word	0x00000001


	//----- nvinfo : EIATTR_CRS_STACK_SIZE
	.align		4
.L_34:
        /*0e84*/ 	.byte	0x04, 0x1e
        /*0e86*/ 	.short	(.L_36 - .L_35)
.L_35:
        /*0e88*/ 	.word	0x00000000


	//----- nvinfo : EIATTR_CBANK_PARAM_SIZE
	.align		4
.L_36:
        /*0e8c*/ 	.byte	0x03, 0x19
        /*0e8e*/ 	.short	0x0470


	//----- nvinfo : EIATTR_PARAM_CBANK
	.align		4
        /*0e90*/ 	.byte	0x04, 0x0a
        /*0e92*/ 	.short	(.L_38 - .L_37)
	.align		4
.L_37:
        /*0e94*/ 	.word	index@(.nv.constant0._ZN7cutlass13device_kernelINS_4gemm6kernel13GemmUniversalIN4cute5tupleIJiiiiEEENS1_10collective13CollectiveMmaINS1_37MainloopSm90TmaGmmaWarpSpecializedFP8ILi4ENS5_IJNS4_1CILi2EEENSA_ILi1EEESC_EEENS1_35KernelTmaWarpSpecializedCooperativeEEENS5_IJNSA_ILi128EEENSA_ILi256EEESG_EEENS_12float_e5m2_tENS5_IJlSC_lEEESJ_SK_NS4_8TiledMMAINS4_8MMA_AtomIJNS4_4SM904GMMA31MMA_64x256x32_F32E5M2E5M2_SS_TNILNSO_7ScaleInE1ELSQ_1EEEEEENS4_6LayoutISD_NS5_IJSC_NSA_ILi0EEESU_EEEEENS5_IJNS4_10UnderscoreESX_SX_EEEEENS4_13SM90_TMA_LOADENS4_14ComposedLayoutINS4_7SwizzleILi3ELi4ELi3EEENS4_18smem_ptr_flag_bitsILi8EEENST_INS5_IJNSA_ILi8EEESG_EEENS5_IJSG_SC_EEEEEEEvNS4_8identityENS4_23SM90_TMA_LOAD_MULTICASTES1A_vS1B_EENS_8epilogue10collective6detail29Sm90TmaWarpSpecializedAdapterINS1F_15DefaultEpilogueISJ_SK_SK_NS1E_6thread17LinearCombinationISJ_Li1EffLNS1J_9ScaleType4KindE0ELNS_15FloatRoundStyleE2ESJ_EENS1_15EpilogueDefaultEEEEEvvEEEEvNT_6ParamsE)
        /*0e98*/ 	.short	0x0210
        /*0e9a*/ 	.short	0x0470


	//----- nvinfo : EIATTR_SW_WAR
	.align		4
.L_38:
        /*0e9c*/ 	.byte	0x04, 0x36
        /*0e9e*/ 	.short	(.L_40 - .L_39)
.L_39:
        /*0ea0*/ 	.word	0x00000008
.L_40:


//--------------------- .nv.callgraph             --------------------------
	.section	.nv.callgraph,"",@"SHT_CUDA_CALLGRAPH"
	.align	4
	.sectionentsize	8
	.align		4
        /*0000*/ 	.word	0x00000000
	.align		4
        /*0004*/ 	.word	0xffffffff
	.align		4
        /*0008*/ 	.word	0x00000000
	.align		4
        /*000c*/ 	.word	0xfffffffe
	.align		4
        /*0010*/ 	.word	0x00000000
	.align		4
        /*0014*/ 	.word	0xfffffffd
	.align		4
        /*0018*/ 	.word	0x00000000
	.align		4
        /*001c*/ 	.word	0xfffffffc


//--------------------- .nv.constant4             --------------------------
	.section	.nv.constant4,"a",@progbits
	.align	8
	.align		8
.nv.constant4:
        /*0000*/ 	.dword	_ZN39_INTERNAL_493f96a3_4_k_cu_cef35f6c_49754cuda3std3__45__cpo5beginE
	.align		8
        /*0008*/ 	.dword	_ZN39_INTERNAL_493f96a3_4_k_cu_cef35f6c_49754cuda3std3__45__cpo3endE
	.align		8
        /*0010*/ 	.dword	_ZN39_INTERNAL_493f96a3_4_k_cu_cef35f6c_49754cuda3std3__45__cpo6cbeginE
	.align		8
        /*0018*/ 	.dword	_ZN39_INTERNAL_493f96a3_4_k_cu_cef35f6c_49754cuda3std3__45__cpo4cendE
	.align		8
        /*0020*/ 	.dword	_ZN39_INTERNAL_493f96a3_4_k_cu_cef35f6c_49754cuda3std3__441_GLOBAL__N__493f96a3_4_k_cu_cef35f6c_49756ignoreE
	.align		8
        /*0028*/ 	.dword	_ZN39_INTERNAL_493f96a3_4_k_cu_cef35f6c_49754cuda3std3__419piecewise_constructE
	.align		8
        /*0030*/ 	.dword	_ZN39_INTERNAL_493f96a3_4_k_cu_cef35f6c_49754cuda3std3__48in_placeE
	.align		8
        /*0038*/ 	.dword	_ZN39_INTERNAL_493f96a3_4_k_cu_cef35f6c_49754cuda3std6ranges3__45__cpo4swapE
	.align		8
        /*0040*/ 	.dword	_ZN39_INTERNAL_493f96a3_4_k_cu_cef35f6c_49754cuda3std6ranges3__45__cpo9iter_moveE
	.align		8
        /*0048*/ 	.dword	_ZN39_INTERNAL_493f96a3_4_k_cu_cef35f6c_49754cute7productE
	.align		8
        /*0050*/ 	.dword	_ZN39_INTERNAL_493f96a3_4_k_cu_cef35f6c_49754cute1_E


//--------------------- .text._ZN7cutlass13device_kernelINS_4gemm6kernel13GemmUniversalIN4cute5tupleIJiiiiEEENS1_10collective13CollectiveMmaINS1_37MainloopSm90TmaGmmaWarpSpecializedFP8ILi4ENS5_IJNS4_1CILi2EEENSA_ILi1EEESC_EEENS1_35KernelTmaWarpSpecializedCooperativeEEENS5_IJNSA_ILi128EEENSA_ILi256EEESG_EEENS_12float_e5m2_tENS5_IJlSC_lEEESJ_SK_NS4_8TiledMMAINS4_8MMA_AtomIJNS4_4SM904GMMA31MMA_64x256x32_F32E5M2E5M2_SS_TNILNSO_7ScaleInE1ELSQ_1EEEEEENS4_6LayoutISD_NS5_IJSC_NSA_ILi0EEESU_EEEEENS5_IJNS4_10UnderscoreESX_SX_EEEEENS4_13SM90_TMA_LOADENS4_14ComposedLayoutINS4_7SwizzleILi3ELi4ELi3EEENS4_18smem_ptr_flag_bitsILi8EEENST_INS5_IJNSA_ILi8EEESG_EEENS5_IJSG_SC_EEEEEEEvNS4_8identityENS4_23SM90_TMA_LOAD_MULTICASTES1A_vS1B_EENS_8epilogue10collective6detail29Sm90TmaWarpSpecializedAdapterINS1F_15DefaultEpilogueISJ_SK_SK_NS1E_6thread17LinearCombinationISJ_Li1EffLNS1J_9ScaleType4KindE0ELNS_15FloatRoundStyleE2ESJ_EENS1_15EpilogueDefaultEEEEEvvEEEEvNT_6ParamsE --------------------------
	.section	.text._ZN7cutlass13device_kernelINS_4gemm6kernel13GemmUniversalIN4cute5tupleIJiiiiEEENS1_10collective13CollectiveMmaINS1_37MainloopSm90TmaGmmaWarpSpecializedFP8ILi4ENS5_IJNS4_1CILi2EEENSA_ILi1EEESC_EEENS1_35KernelTmaWarpSpecializedCooperativeEEENS5_IJNSA_ILi128EEENSA_ILi256EEESG_EEENS_12float_e5m2_tENS5_IJlSC_lEEESJ_SK_NS4_8TiledMMAINS4_8MMA_AtomIJNS4_4SM904GMMA31MMA_64x256x32_F32E5M2E5M2_SS_TNILNSO_7ScaleInE1ELSQ_1EEEEEENS4_6LayoutISD_NS5_IJSC_NSA_ILi0EEESU_EEEEENS5_IJNS4_10UnderscoreESX_SX_EEEEENS4_13SM90_TMA_LOADENS4_14ComposedLayoutINS4_7SwizzleILi3ELi4ELi3EEENS4_18smem_ptr_flag_bitsILi8EEENST_INS5_IJNSA_ILi8EEESG_EEENS5_IJSG_SC_EEEEEEEvNS4_8identityENS4_23SM90_TMA_LOAD_MULTICASTES1A_vS1B_EENS_8epilogue10collective6detail29Sm90TmaWarpSpecializedAdapterINS1F_15DefaultEpilogueISJ_SK_SK_NS1E_6thread17LinearCombinationISJ_Li1EffLNS1J_9ScaleType4KindE0ELNS_15FloatRoundStyleE2ESJ_EENS1_15EpilogueDefaultEEEEEvvEEEEvNT_6ParamsE,"ax",@progbits
	.align	128
.text._ZN7cutlass13device_kernelINS_4gemm6kernel13GemmUniversalIN4cute5tupleIJiiiiEEENS1_10collective13CollectiveMmaINS1_37MainloopSm90TmaGmmaWarpSpecializedFP8ILi4ENS5_IJNS4_1CILi2EEENSA_ILi1EEESC_EEENS1_35KernelTmaWarpSpecializedCooperativeEEENS5_IJNSA_ILi128EEENSA_ILi256EEESG_EEENS_12float_e5m2_tENS5_IJlSC_lEEESJ_SK_NS4_8TiledMMAINS4_8MMA_AtomIJNS4_4SM904GMMA31MMA_64x256x32_F32E5M2E5M2_SS_TNILNSO_7ScaleInE1ELSQ_1EEEEEENS4_6LayoutISD_NS5_IJSC_NSA_ILi0EEESU_EEEEENS5_IJNS4_10UnderscoreESX_SX_EEEEENS4_13SM90_TMA_LOADENS4_14ComposedLayoutINS4_7SwizzleILi3ELi4ELi3EEENS4_18smem_ptr_flag_bitsILi8EEENST_INS5_IJNSA_ILi8EEESG_EEENS5_IJSG_SC_EEEEEEEvNS4_8identityENS4_23SM90_TMA_LOAD_MULTICASTES1A_vS1B_EENS_8epilogue10collective6detail29Sm90TmaWarpSpecializedAdapterINS1F_15DefaultEpilogueISJ_SK_SK_NS1E_6thread17LinearCombinationISJ_Li1EffLNS1J_9ScaleType4KindE0ELNS_15FloatRoundStyleE2ESJ_EENS1_15EpilogueDefaultEEEEEvvEEEEvNT_6ParamsE:
        .type           _ZN7cutlass13device_kernelINS_4gemm6kernel13GemmUniversalIN4cute5tupleIJiiiiEEENS1_10collective13CollectiveMmaINS1_37MainloopSm90TmaGmmaWarpSpecializedFP8ILi4ENS5_IJNS4_1CILi2EEENSA_ILi1EEESC_EEENS1_35KernelTmaWarpSpecializedCooperativeEEENS5_IJNSA_ILi128EEENSA_ILi256EEESG_EEENS_12float_e5m2_tENS5_IJlSC_lEEESJ_SK_NS4_8TiledMMAINS4_8MMA_AtomIJNS4_4SM904GMMA31MMA_64x256x32_F32E5M2E5M2_SS_TNILNSO_7ScaleInE1ELSQ_1EEEEEENS4_6LayoutISD_NS5_IJSC_NSA_ILi0EEESU_EEEEENS5_IJNS4_10UnderscoreESX_SX_EEEEENS4_13SM90_TMA_LOADENS4_14ComposedLayoutINS4_7SwizzleILi3ELi4ELi3EEENS4_18smem_ptr_flag_bitsILi8EEENST_INS5_IJNSA_ILi8EEESG_EEENS5_IJSG_SC_EEEEEEEvNS4_8identityENS4_23SM90_TMA_LOAD_MULTICASTES1A_vS1B_EENS_8epilogue10collective6detail29Sm90TmaWarpSpecializedAdapterINS1F_15DefaultEpilogueISJ_SK_SK_NS1E_6thread17LinearCombinationISJ_Li1EffLNS1J_9ScaleType4KindE0ELNS_15FloatRoundStyleE2ESJ_EENS1_15EpilogueDefaultEEEEEvvEEEEvNT_6ParamsE,@function
        .size           _ZN7cutlass13device_kernelINS_4gemm6kernel13GemmUniversalIN4cute5tupleIJiiiiEEENS1_10collective13CollectiveMmaINS1_37MainloopSm90TmaGmmaWarpSpecializedFP8ILi4ENS5_IJNS4_1CILi2EEENSA_ILi1EEESC_EEENS1_35KernelTmaWarpSpecializedCooperativeEEENS5_IJNSA_ILi128EEENSA_ILi256EEESG_EEENS_12float_e5m2_tENS5_IJlSC_lEEESJ_SK_NS4_8TiledMMAINS4_8MMA_AtomIJNS4_4SM904GMMA31MMA_64x256x32_F32E5M2E5M2_SS_TNILNSO_7ScaleInE1ELSQ_1EEEEEENS4_6LayoutISD_NS5_IJSC_NSA_ILi0EEESU_EEEEENS5_IJNS4_10UnderscoreESX_SX_EEEEENS4_13SM90_TMA_LOADENS4_14ComposedLayoutINS4_7SwizzleILi3ELi4ELi3EEENS4_18smem_ptr_flag_bitsILi8EEENST_INS5_IJNSA_ILi8EEESG_EEENS5_IJSG_SC_EEEEEEEvNS4_8identityENS4_23SM90_TMA_LOAD_MULTICASTES1A_vS1B_EENS_8epilogue10collective6detail29Sm90TmaWarpSpecializedAdapterINS1F_15DefaultEpilogueISJ_SK_SK_NS1E_6thread17LinearCombinationISJ_Li1EffLNS1J_9ScaleType4KindE0ELNS_15FloatRoundStyleE2ESJ_EENS1_15EpilogueDefaultEEEEEvvEEEEvNT_6ParamsE,(.L_x_332 - _ZN7cutlass13device_kernelINS_4gemm6kernel13GemmUniversalIN4cute5tupleIJiiiiEEENS1_10collective13CollectiveMmaINS1_37MainloopSm90TmaGmmaWarpSpecializedFP8ILi4ENS5_IJNS4_1CILi2EEENSA_ILi1EEESC_EEENS1_35KernelTmaWarpSpecializedCooperativeEEENS5_IJNSA_ILi128EEENSA_ILi256EEESG_EEENS_12float_e5m2_tENS5_IJlSC_lEEESJ_SK_NS4_8TiledMMAINS4_8MMA_AtomIJNS4_4SM904GMMA31MMA_64x256x32_F32E5M2E5M2_SS_TNILNSO_7ScaleInE1ELSQ_1EEEEEENS4_6LayoutISD_NS5_IJSC_NSA_ILi0EEESU_EEEEENS5_IJNS4_10UnderscoreESX_SX_EEEEENS4_13SM90_TMA_LOADENS4_14ComposedLayoutINS4_7SwizzleILi3ELi4ELi3EEENS4_18smem_ptr_flag_bitsILi8EEENST_INS5_IJNSA_ILi8EEESG_EEENS5_IJSG_SC_EEEEEEEvNS4_8identityENS4_23SM90_TMA_LOAD_MULTICASTES1A_vS1B_EENS_8epilogue10collective6detail29Sm90TmaWarpSpecializedAdapterINS1F_15DefaultEpilogueISJ_SK_SK_NS1E_6thread17LinearCombinationISJ_Li1EffLNS1J_9ScaleType4KindE0ELNS_15FloatRoundStyleE2ESJ_EENS1_15EpilogueDefaultEEEEEvvEEEEvNT_6ParamsE)
        .other          _ZN7cutlass13device_kernelINS_4gemm6kernel13GemmUniversalIN4cute5tupleIJiiiiEEENS1_10collective13CollectiveMmaINS1_37MainloopSm90TmaGmmaWarpSpecializedFP8ILi4ENS5_IJNS4_1CILi2EEENSA_ILi1EEESC_EEENS1_35KernelTmaWarpSpecializedCooperativeEEENS5_IJNSA_ILi128EEENSA_ILi256EEESG_EEENS_12float_e5m2_tENS5_IJlSC_lEEESJ_SK_NS4_8TiledMMAINS4_8MMA_AtomIJNS4_4SM904GMMA31MMA_64x256x32_F32E5M2E5M2_SS_TNILNSO_7ScaleInE1ELSQ_1EEEEEENS4_6LayoutISD_NS5_IJSC_NSA_ILi0EEESU_EEEEENS5_IJNS4_10UnderscoreESX_SX_EEEEENS4_13SM90_TMA_LOADENS4_14ComposedLayoutINS4_7SwizzleILi3ELi4ELi3EEENS4_18smem_ptr_flag_bitsILi8EEENST_INS5_IJNSA_ILi8EEESG_EEENS5_IJSG_SC_EEEEEEEvNS4_8identityENS4_23SM90_TMA_LOAD_MULTICASTES1A_vS1B_EENS_8epilogue10collective6detail29Sm90TmaWarpSpecializedAdapterINS1F_15DefaultEpilogueISJ_SK_SK_NS1E_6thread17LinearCombinationISJ_Li1EffLNS1J_9ScaleType4KindE0ELNS_15FloatRoundStyleE2ESJ_EENS1_15EpilogueDefaultEEEEEvvEEEEvNT_6ParamsE,@"STO_CUDA_ENTRY STV_DEFAULT"
_ZN7cutlass13device_kernelINS_4gemm6kernel13GemmUniversalIN4cute5tupleIJiiiiEEENS1_10collective13CollectiveMmaINS1_37MainloopSm90TmaGmmaWarpSpecializedFP8ILi4ENS5_IJNS4_1CILi2EEENSA_ILi1EEESC_EEENS1_35KernelTmaWarpSpecializedCooperativeEEENS5_IJNSA_ILi128EEENSA_ILi256EEESG_EEENS_12float_e5m2_tENS5_IJlSC_lEEESJ_SK_NS4_8TiledMMAINS4_8MMA_AtomIJNS4_4SM904GMMA31MMA_64x256x32_F32E5M2E5M2_SS_TNILNSO_7ScaleInE1ELSQ_1EEEEEENS4_6LayoutISD_NS5_IJSC_NSA_ILi0EEESU_EEEEENS5_IJNS4_10UnderscoreESX_SX_EEEEENS4_13SM90_TMA_LOADENS4_14ComposedLayoutINS4_7SwizzleILi3ELi4ELi3EEENS4_18smem_ptr_flag_bitsILi8EEENST_INS5_IJNSA_ILi8EEESG_EEENS5_IJSG_SC_EEEEEEEvNS4_8identityENS4_23SM90_TMA_LOAD_MULTICASTES1A_vS1B_EENS_8epilogue10collective6detail29Sm90TmaWarpSpecializedAdapterINS1F_15DefaultEpilogueISJ_SK_SK_NS1E_6thread17LinearCombinationISJ_Li1EffLNS1J_9ScaleType4KindE0ELNS_15FloatRoundStyleE2ESJ_EENS1_15EpilogueDefaultEEEEEvvEEEEvNT_6ParamsE:
[----:B------:R-:W0:Y:S02]  /*0000*/  LDC R1, c[0x0][0x28] ;  /* 0x00000a00ff017b82 */ /* 0x000e240000000800 */
[----:B0-----:R-:W-:Y:S01]  /*0010*/  VIADD R1, R1, 0xffffff08 ;  /* 0xffffff0801017836 */ /* 0x001fe20000000000 */
[----:B------:R-:W0:Y:S01]  /*0020*/  S2R R4, SR_TID.X ;  /* 0x0000000000047919 */ /* 0x000e220000002100 */
[----:B------:R-:W-:Y:S01]  /*0030*/  ELECT P0, URZ, PT ;  /* 0x00000000003f782f */ /* 0x000fe20003800000 */
[----:B------:R-:W-:Y:S01]  /*0040*/  BSSY B0, `(.L_x_0) ;  /* 0x0000015000007945 */ /* 0x000fe20003800000 */
[--C-:B0-----:R-:W-:Y:S02]  /*0050*/  SHF.R.U32.HI R0, RZ, 0x5, R4.reuse ;  /* 0x00000005ff007819 */ /* 0x101fe40000011604 */
[----:B------:R-:W-:-:S03]  /*0060*/  SHF.R.U32.HI R2, RZ, 0x7, R4 ;  /* 0x00000007ff027819 */ /* 0x000fc60000011604 */
[----:B------:R-:W0:Y:S04]  /*0070*/  SHFL.IDX PT, R3, R0, RZ, 0x1f ;  /* 0x00001fff00037589 */ /* 0x000e2800000e0000 */
[----:B------:R-:W1:Y:S01]  /*0080*/  SHFL.IDX PT, R2, R2, RZ, 0x1f ;  /* 0x00001fff02027589 */ /* 0x000e6200000e0000 */
[----:B0-----:R-:W-:Y:S02]  /*0090*/  R2UR UR4, R3 ;  /* 0x00000000030472ca */ /* 0x001fe400000e0000 */
[----:B-1----:R-:W-:-:S11]  /*00a0*/  R2UR UR6, R2 ;  /* 0x00000000020672ca */ /* 0x002fd600000e0000 */
[----:B------:R-:W-:Y:S02]  /*00b0*/  USHF.R.S32.HI UR5, URZ, 0x1f, UR4 ;  /* 0x0000001f3f057899 */ /* 0x000fe40008011404 */
[----:B------:R-:W-:Y:S02]  /*00c0*/  ISETP.NE.OR P0, PT, RZ, UR4, !P0 ;  /* 0x00000004ff007c0c */ /* 0x000fe4000c705670 */
[----:B------:R-:W-:-:S04]  /*00d0*/  ULEA.HI UR5, UR5, UR4, URZ, 0x2 ;  /* 0x0000000405057291 */ /* 0x000fc8000f8f103f */
[----:B------:R-:W-:-:S04]  /*00e0*/  ULOP3.LUT UR5, UR5, 0xfffffffc, URZ, 0xc0, !UPT ;  /* 0xfffffffc05057892 */ /* 0x000fc8000f8ec03f */
[----:B------:R-:W-:-:S03]  /*00f0*/  UIADD3 UR8, UR4, -UR5, URZ ;  /* 0x8000000504087290 */ /* 0x000fc6000fffe03f */
[----:B------:R-:W-:Y:S09]  /*0100*/  @P0 BRA `(.L_x_1) ;  /* 0x0000000000200947 */ /* 0x000ff20003800000 */
[----:B------:R-:W-:Y:S02]  /*0110*/  ULDC.64 UR4, c[0x0][0x198] ;  /* 0x0000660000047ab9 */ /* 0x000fe40000000a00 */
[----:B------:R-:W-:Y:S02]  /*0120*/  UIADD3 UR10, UP0, UR4, 0xf0, URZ ;  /* 0x000000f0040a7890 */ /* 0x000fe4000ff1e03f */
[----:B------:R-:W-:Y:S02]  /*0130*/  UIADD3 UR4, UP1, UR4, 0x1f0, URZ ;  /* 0x000001f004047890 */ /* 0x000fe4000ff3e03f */
[----:B------:R-:W-:Y:S02]  /*0140*/  UIADD3.X UR11, URZ, UR5, URZ, UP0, !UPT ;  /* 0x000000053f0b7290 */ /* 0x000fe400087fe43f */
[----:B------:R-:W-:-:S07]  /*0150*/  UIADD3.X UR5, URZ, UR5, URZ, UP1, !UPT ;  /* 0x000000053f057290 */ /* 0x000fce0008ffe43f */
[----:B------:R0:W-:Y:S02]  /*0160*/  UTMACCTL.PF [UR10] ;  /* 0x000000000a0079b9 */ /* 0x0001e40008040000 */
[----:B------:R0:W-:Y:S02]  /*0170*/  UTMACCTL.PF [UR4] ;  /* 0x00000000040079b9 */ /* 0x0001e40008040000 */
[----:B0-----:R-:W-:Y:S01]  /*0180*/  NOP ;  /* 0x0000000000007918 */ /* 0x001fe20000000000 */
.L_x_1:
[----:B------:R-:W-:Y:S05]  /*0190*/  BSYNC B0 ;  /* 0x0000000000007941 */ /* 0x000fea0003800000 */
.L_x_0:
[----:B------:R-:W0:Y:S01]  /*01a0*/  SHFL.IDX PT, R3, R0, RZ, 0x1f ;  /* 0x00001fff00037589 */ /* 0x000e2200000e0000 */
[----:B------:R-:W-:Y:S01]  /*01b0*/  UISETP.NE.AND UP0, UPT, UR8, 0x3, UPT ;  /* 0x000000030800788c */ /* 0x000fe2000bf05270 */
[----:B------:R-:W-:Y:S01]  /*01c0*/  ISETP.NE.AND P1, PT, RZ, UR6, PT ;  /* 0x00000006ff007c0c */ /* 0x000fe2000bf25270 */
[----:B------:R-:W-:Y:S02]  /*01d0*/  UIADD3 UR10, UR6, -0x1, URZ ;  /* 0xffffffff060a7890 */ /* 0x000fe4000fffe03f */
[----:B------:R-:W-:Y:S02]  /*01e0*/  UISETP.EQ.OR UP0, UPT, UR8, URZ, !UP0 ;  /* 0x0000003f0800728c */ /* 0x000fe4000c702670 */
[----:B------:R-:W-:Y:S02]  /*01f0*/  UISETP.GE.U32.AND UP1, UPT, UR10, 0x2, UPT ;  /* 0x000000020a00788c */ /* 0x000fe4000bf26070 */
[----:B------:R-:W-:-:S04]  /*0200*/  UISETP.EQ.AND UP0, UPT, UR6, URZ, UP0 ;  /* 0x0000003f0600728c */ /* 0x000fc80008702270 */
[----:B------:R-:W-:-:S04]  /*0210*/  USEL UR13, URZ, 0x1, !UP0 ;  /* 0x000000013f0d7887 */ /* 0x000fc8000c000000 */
[----:B------:R-:W-:Y:S01]  /*0220*/  USEL UR13, UR13, 0x2, UP1 ;  /* 0x000000020d0d7887 */ /* 0x000fe20008800000 */
[----:B0-----:R-:W-:-:S13]  /*0230*/  ISETP.NE.AND P0, PT, R3, RZ, PT ;  /* 0x000000ff0300720c */ /* 0x001fda0003f05270 */
[----:B------:R-:W-:Y:S05]  /*0240*/  @P0 BRA `(.L_x_2) ;  /* 0x0000000000580947 */ /* 0x000fea0003800000 */
[----:B------:R-:W0:Y:S01]  /*0250*/  S2UR UR9, SR_CgaCtaId ;  /* 0x00000000000979c3 */ /* 0x000e220000008800 */
[----:B------:R-:W-:Y:S01]  /*0260*/  UMOV UR4, 0x400 ;  /* 0x0000040000047882 */ /* 0x000fe20000000000 */
[----:B------:R-:W-:Y:S01]  /*0270*/  UMOV UR5, 0x1 ;  /* 0x0000000100057882 */ /* 0x000fe20000000000 */
[----:B------:R-:W-:Y:S01]  /*0280*/  UMOV UR6, 0x4 ;  /* 0x0000000400067882 */ /* 0x000fe20000000000 */
[----:B------:R-:W-:Y:S01]  /*0290*/  ELECT P0, URZ, PT ;  /* 0x00000000003f782f */ /* 0x000fe20003800000 */
[----:B------:R-:W-:-:S04]  /*02a0*/  UIADD3 UR6, -UR6, 0x100000, URZ ;  /* 0x0010000006067890 */ /* 0x000fc8000fffe13f */
[----:B------:R-:W-:Y:S02]  /*02b0*/  USHF.L.U32 UR7, UR6, 0xb, URZ ;  /* 0x0000000b06077899 */ /* 0x000fe4000800063f */
[----:B------:R-:W-:Y:S02]  /*02c0*/  USHF.L.U32 UR6, UR6, 0x1, URZ ;  /* 0x0000000106067899 */ /* 0x000fe4000800063f */
[----:B0-----:R-:W-:Y:S02]  /*02d0*/  ULEA UR9, UR9, UR4, 0x18 ;  /* 0x0000000409097291 */ /* 0x001fe4000f8ec03f */
[----:B------:R-:W-:-:S04]  /*02e0*/  UIADD3 UR4, -UR5, 0x100000, URZ ;  /* 0x0010000005047890 */ /* 0x000fc8000fffe13f */
[----:B------:R-:W-:Y:S02]  /*02f0*/  USHF.L.U32 UR5, UR4, 0xb, URZ ;  /* 0x0000000b04057899 */ /* 0x000fe4000800063f */
[----:B------:R-:W-:Y:S01]  /*0300*/  USHF.L.U32 UR4, UR4, 0x1, URZ ;  /* 0x0000000104047899 */ /* 0x000fe2000800063f */
[----:B------:R-:W0:Y:S11]  /*0310*/  FENCE.VIEW.ASYNC.S ;  /* 0x00000000000073c6 */ /* 0x000e360000000000 */
[----:B0-----:R0:W1:Y:S01]  /*0320*/  SYNCS.EXCH.64 URZ, [UR9], UR4 ;  /* 0x00000004093f75b2 */ /* 0x0010620008000100 */
[----:B------:R0:W2:Y:S01]  /*0330*/  SYNCS.EXCH.64 URZ, [UR9+0x20], UR6 ;  /* 0x00002006093f75b2 */ /* 0x0000a20008000100 */
[----:B------:R0:W3:Y:S01]  /*0340*/  SYNCS.EXCH.64 URZ, [UR9+0x8], UR4 ;  /* 0x00000804093f75b2 */ /* 0x0000e20008000100 */
[----:B------:R0:W4:Y:S01]  /*0350*/  SYNCS.EXCH.64 URZ, [UR9+0x28], UR6 ;  /* 0x00002806093f75b2 */ /* 0x0001220008000100 */
[----:B------:R0:W0:Y:S01]  /*0360*/  SYNCS.EXCH.64 URZ, [UR9+0x10], UR4 ;  /* 0x00001004093f75b2 */ /* 0x0000220008000100 */
[----:B------:R0:W0:Y:S01]  /*0370*/  SYNCS.EXCH.64 URZ, [UR9+0x30], UR6 ;  /* 0x00003006093f75b2 */ /* 0x0000220008000100 */
[----:B------:R0:W0:Y:S01]  /*0380*/  SYNCS.EXCH.64 URZ, [UR9+0x18], UR4 ;  /* 0x00001804093f75b2 */ /* 0x0000220008000100 */
[----:B------:R0:W0:Y:S01]  /*0390*/  SYNCS.EXCH.64 URZ, [UR9+0x38], UR6 ;  /* 0x00003806093f75b2 */ /* 0x0000220008000100 */
[----:B------:R-:W-:Y:S01]  /*03a0*/  NOP ;  /* 0x0000000000007918 */ /* 0x000fe20000000000 */
.L_x_2:
[----:B------:R-:W-:Y:S01]  /*03b0*/  SHF.R.S32.HI R2, RZ, 0x1f, R4 ;  /* 0x0000001fff027819 */ /* 0x000fe20000011404 */
[----:B------:R-:W5:Y:S01]  /*03c0*/  SHFL.IDX PT, R0, R0, RZ, 0x1f ;  /* 0x00001fff00007589 */ /* 0x000f6200000e0000 */
[----:B0-----:R-:W0:Y:S01]  /*03d0*/  S2UR UR9, SR_CTAID.X ;  /* 0x00000000000979c3 */ /* 0x001e220000002500 */
[----:B------:R-:W-:Y:S02]  /*03e0*/  ELECT P0, URZ, PT ;  /* 0x00000000003f782f */ /* 0x000fe40003800000 */
[----:B------:R-:W-:Y:S01]  /*03f0*/  LEA.HI R2, R2, R4, RZ, 0x7 ;  /* 0x0000000402027211 */ /* 0x000fe200078f38ff */
[----:B------:R-:W-:Y:S01]  /*0400*/  ULDC UR4, c[0x0][0x150] ;  /* 0x0000540000047ab9 */ /* 0x000fe20000000800 */
[----:B------:R-:W-:Y:S01]  /*0410*/  SHF.R.S32.HI R6, RZ, 0x1f, R3 ;  /* 0x0000001fff067819 */ /* 0x000fe20000011403 */
[----:B------:R-:W-:Y:S01]  /*0420*/  NOP ;  /* 0x0000000000007918 */ /* 0x000fe20000000000 */
[----:B------:R-:W-:Y:S01]  /*0430*/  LOP3.LUT R2, R2, 0xffffff80, RZ, 0xc0, !PT ;  /* 0xffffff8002027812 */ /* 0x000fe200078ec0ff */
[----:B------:R-:W-:Y:S01]  /*0440*/  NOP ;  /* 0x0000000000007918 */ /* 0x000fe20000000000 */
[----:B------:R-:W-:Y:S01]  /*0450*/  LEA.HI R6, R6, R3, RZ, 0x2 ;  /* 0x0000000306067211 */ /* 0x000fe200078f10ff */
[----:B------:R-:W1:Y:S02]  /*0460*/  LDC R8, c[0x0][0x144] ;  /* 0x00005100ff087b82 */ /* 0x000e640000000800 */
[----:B------:R-:W-:Y:S01]  /*0470*/  IMAD.IADD R4, R4, 0x1, -R2 ;  /* 0x0000000104047824 */ /* 0x000fe200078e0a02 */
[----:B------:R-:W-:Y:S01]  /*0480*/  LOP3.LUT R6, R6, 0x3ffffffc, RZ, 0xc0, !PT ;  /* 0x3ffffffc06067812 */ /* 0x000fe200078ec0ff */
[----:B------:R-:W2:Y:S03]  /*0490*/  S2R R2, SR_CTAID.Y ;  /* 0x0000000000027919 */ /* 0x000ea60000002600 */
[----:B------:R-:W-:Y:S01]  /*04a0*/  SHF.R.S32.HI R5, RZ, 0x1f, R4 ;  /* 0x0000001fff057819 */ /* 0x000fe20000011404 */
[----:B------:R-:W-:Y:S01]  /*04b0*/  IMAD.IADD R6, R3, 0x1, -R6 ;  /* 0x0000000103067824 */ /* 0x000fe200078e0a06 */
[----:B------:R-:W3:Y:S02]  /*04c0*/  LDC R11, c[0x0][0x148] ;  /* 0x00005200ff0b7b82 */ /* 0x000ee40000000800 */
[----:B------:R-:W-:-:S02]  /*04d0*/  LEA.HI R5, R5, R4, RZ, 0x3 ;  /* 0x0000000405057211 */ /* 0x000fc400078f18ff */
[----:B-----5:R-:W-:Y:S02]  /*04e0*/  ISETP.NE.OR P0, PT, R0, RZ, !P0 ;  /* 0x000000ff0000720c */ /* 0x020fe40004705670 */
[--C-:B------:R-:W-:Y:S02]  /*04f0*/  SHF.R.S32.HI R0, RZ, 0x3, R5.reuse ;  /* 0x00000003ff007819 */ /* 0x100fe40000011405 */
[----:B------:R-:W-:Y:S02]  /*0500*/  SHF.R.S32.HI R5, RZ, 0x1f, R5 ;  /* 0x0000001fff057819 */ /* 0x000fe40000011405 */
[----:B0-----:R-:W-:Y:S02]  /*0510*/  I2FP.F32.U32 R7, UR9 ;  /* 0x0000000900077c45 */ /* 0x001fe40008201000 */
[----:B------:R-:W-:-:S03]  /*0520*/  LEA.HI R5, R5, R0, RZ, 0x2 ;  /* 0x0000000005057211 */ /* 0x000fc600078f10ff */
[----:B------:R-:W-:Y:S01]  /*0530*/  FMUL R7, R7, UR4 ;  /* 0x0000000407077c20 */ /* 0x000fe20008400000 */
[----:B------:R-:W-:Y:S01]  /*0540*/  LOP3.LUT R5, R5, 0xfffffffc, RZ, 0xc0, !PT ;  /* 0xfffffffc05057812 */ /* 0x000fe200078ec0ff */
[----:B------:R-:W-:Y:S01]  /*0550*/  VOTEU.ALL UP0, P0 ;  /* 0x00000000003f7886 */ /* 0x000fe20000000000 */
[----:B------:R-:W-:Y:S01]  /*0560*/  ULDC UR4, c[0x0][0x154] ;  /* 0x0000550000047ab9 */ /* 0x000fe20000000800 */
[----:B------:R-:W-:Y:S02]  /*0570*/  VOTEU.ALL UP1, P0 ;  /* 0x00000000003f7886 */ /* 0x000fe40000020000 */
[----:B------:R-:W0:Y:S01]  /*0580*/  F2I.U32.TRUNC.NTZ R7, R7 ;  /* 0x0000000700077305 */ /* 0x000e22000020f000 */
[----:B------:R-:W-:Y:S01]  /*0590*/  IMAD.IADD R5, R0, 0x1, -R5 ;  /* 0x0000000100057824 */ /* 0x000fe200078e0a05 */
[----:B------:R-:W5:Y:S01]  /*05a0*/  @!UP0 S2UR UR7, SR_CgaCtaId ;  /* 0x00000000000789c3 */ /* 0x000f620000008800 */
[----:B------:R-:W-:Y:S02]  /*05b0*/  @!UP0 UMOV UR6, 0x400 ;  /* 0x0000040000068882 */ /* 0x000fe40000000000 */
[----:B------:R-:W-:Y:S01]  /*05c0*/  IMAD R5, R6, 0x4, R5 ;  /* 0x0000000406057824 */ /* 0x000fe200078e0205 */
[----:B--2---:R-:W-:-:S04]  /*05d0*/  I2FP.F32.U32 R9, R2 ;  /* 0x0000000200097245 */ /* 0x004fc80000201000 */
[----:B------:R-:W-:Y:S01]  /*05e0*/  LEA.HI R0, R5, R5, RZ, 0x1 ;  /* 0x0000000505007211 */ /* 0x000fe200078f08ff */
[----:B------:R-:W-:Y:S01]  /*05f0*/  FMUL R9, R9, UR4 ;  /* 0x0000000409097c20 */ /* 0x000fe20008400000 */
[----:B------:R-:W-:Y:S02]  /*0600*/  UMOV UR4, 0x20 ;  /* 0x0000002000047882 */ /* 0x000fe40000000000 */
[----:B------:R-:W-:Y:S01]  /*0610*/  LOP3.LUT R6, R0, 0xfffffffe, RZ, 0xc0, !PT ;  /* 0xfffffffe00067812 */ /* 0x000fe200078ec0ff */
[----:B0-----:R-:W-:Y:S01]  /*0620*/  IMAD.MOV R13, RZ, RZ, -R7 ;  /* 0x000000ffff0d7224 */ /* 0x001fe200078e0a07 */
[----:B------:R-:W-:-:S04]  /*0630*/  @!UP0 UIADD3 UR4, -UR4, 0x100000, URZ ;  /* 0x0010000004048890 */ /* 0x000fc8000fffe13f */
[----:B------:R-:W-:Y:S02]  /*0640*/  @!UP0 USHF.L.U32 UR5, UR4, 0xb, URZ ;  /* 0x0000000b04058899 */ /* 0x000fe4000800063f */
[----:B------:R-:W-:Y:S01]  /*0650*/  @!UP0 USHF.L.U32 UR4, UR4, 0x1, URZ ;  /* 0x0000000104048899 */ /* 0x000fe2000800063f */
[----:B------:R-:W0:Y:S01]  /*0660*/  F2I.U32.TRUNC.NTZ R9, R9 ;  /* 0x0000000900097305 */ /* 0x000e22000020f000 */
[----:B-1----:R-:W-:Y:S02]  /*0670*/  IMAD R0, R8, R13, UR9 ;  /* 0x0000000908007e24 */ /* 0x002fe4000f8e020d */
[C---:B------:R-:W-:Y:S02]  /*0680*/  IMAD.IADD R7, R5.reuse, 0x1, -R6 ;  /* 0x0000000105077824 */ /* 0x040fe400078e0a06 */
[----:B------:R-:W-:-:S03]  /*0690*/  IMAD.SHL.U32 R6, R5, 0x4, RZ ;  /* 0x0000000405067824 */ /* 0x000fc600078e00ff */
[----:B------:R-:W-:Y:S01]  /*06a0*/  ISETP.NE.AND P2, PT, R7, R0, PT ;  /* 0x000000000700720c */ /* 0x000fe20003f45270 */
[----:B-----5:R-:W-:Y:S01]  /*06b0*/  @!UP0 ULEA UR6, UR7, UR6, 0x18 ;  /* 0x0000000607068291 */ /* 0x020fe2000f8ec03f */
[----:B------:R-:W-:Y:S01]  /*06c0*/  LOP3.LUT R10, R5, 0xc, R6, 0x78, !PT ;  /* 0x0000000c050a7812 */ /* 0x000fe200078e7806 */
[----:B------:R-:W1:Y:S01]  /*06d0*/  LDC R7, c[0x0][0x140] ;  /* 0x00005000ff077b82 */ /* 0x000e620000000800 */
[----:B------:R-:W-:Y:S01]  /*06e0*/  VOTEU.ALL UP0, P0 ;  /* 0x00000000003f7886 */ /* 0x000fe20000000000 */
[----:B------:R-:W-:Y:S01]  /*06f0*/  LOP3.LUT P0, RZ, R4, 0x7, RZ, 0xc0, !PT ;  /* 0x0000000704ff7812 */ /* 0x000fe2000780c0ff */
[----:B0-----:R-:W-:Y:S01]  /*0700*/  IMAD.MOV R12, RZ, RZ, -R9 ;  /* 0x000000ffff0c7224 */ /* 0x001fe200078e0a09 */
[----:B------:R0:W-:Y:S01]  /*0710*/  STL [R1+0x74], R10 ;  /* 0x0000740a01007387 */ /* 0x0001e20000100800 */
[----:B------:R-:W-:Y:S01]  /*0720*/  IMAD.MOV.U32 R4, RZ, RZ, 0x1 ;  /* 0x00000001ff047424 */ /* 0x000fe200078e00ff */
[----:B------:R-:W-:Y:S01]  /*0730*/  ISETP.LT.U32.AND P0, PT, R10, 0x2, !P0 ;  /* 0x000000020a00780c */ /* 0x000fe20004701070 */
[----:B---3--:R-:W-:-:S03]  /*0740*/  IMAD R6, R11, R12, R2 ;  /* 0x0000000c0b067224 */ /* 0x008fc600078e0202 */
[----:B------:R-:W-:Y:S01]  /*0750*/  @P2 LEA.HI R5, R10, R10, RZ, 0x1 ;  /* 0x0000000a0a052211 */ /* 0x000fe200078f08ff */
[----:B------:R-:W2:Y:S02]  /*0760*/  FENCE.VIEW.ASYNC.S ;  /* 0x00000000000073c6 */ /* 0x000ea40000000000 */
[----:B--2---:R0:W2:Y:S01]  /*0770*/  @!UP0 SYNCS.EXCH.64 URZ, [UR6+0x50], UR4 ;  /* 0x00005004063f85b2 */ /* 0x0040a20008000100 */
[----:B------:R-:W-:-:S04]  /*0780*/  @P2 SHF.R.S32.HI R5, RZ, 0x1, R5 ;  /* 0x00000001ff052819 */ /* 0x000fc80000011405 */
[----:B------:R-:W-:Y:S02]  /*0790*/  @P2 ISETP.NE.AND P3, PT, R5, R6, PT ;  /* 0x000000060500220c */ /* 0x000fe40003f65270 */
[----:B------:R-:W-:Y:S02]  /*07a0*/  SEL R5, RZ, 0x1, !P0 ;  /* 0x00000001ff057807 */ /* 0x000fe40004000000 */
[----:B------:R-:W-:Y:S02]  /*07b0*/  @P2 SEL R4, RZ, 0x1, P3 ;  /* 0x00000001ff042807 */ /* 0x000fe40001800000 */
[----:B-1----:R-:W-:Y:S02]  /*07c0*/  ISETP.EQ.U32.AND P4, PT, R7, 0x1, PT ;  /* 0x000000010700780c */ /* 0x002fe40003f82070 */
[----:B------:R-:W-:Y:S01]  /*07d0*/  LOP3.LUT R4, R4, R5, RZ, 0xc0, !PT ;  /* 0x0000000504047212 */ /* 0x000fe200078ec0ff */
[----:B------:R0:W1:Y:S01]  /*07e0*/  @!UP1 SYNCS.EXCH.64 URZ, [UR6+0x58], UR4 ;  /* 0x00005804063f95b2 */ /* 0x0000620008000100 */
[----:B------:R-:W-:-:S03]  /*07f0*/  NOP ;  /* 0x0000000000007918 */ /* 0x000fc60000000000 */
[----:B------:R0:W-:Y:S06]  /*0800*/  STL [R1+0x70], R4 ;  /* 0x0000700401007387 */ /* 0x0001ec0000100800 */
[----:B--2---:R-:W-:Y:S05]  /*0810*/  @!P4 BRA `(.L_x_3) ;  /* 0x000000000008c947 */ /* 0x004fea0003800000 */
[----:B-1--4-:R-:W-:Y:S01]  /*0820*/  UCGABAR_ARV ;  /* 0x00000000000079c7 */ /* 0x012fe20008000000 */
[----:B------:R-:W-:Y:S05]  /*0830*/  BRA `(.L_x_4) ;  /* 0x0000000000047947 */ /* 0x000fea0003800000 */
.L_x_3:
[----:B-1--4-:R-:W-:Y:S01]  /*0840*/  NOP ;  /* 0x0000000000007918 */ /* 0x012fe20000000000 */
.L_x_4:
[----:B------:R-:W1:Y:S01]  /*0850*/  LDC R3, c[0x0][0x65c] ;  /* 0x00019700ff037b82 */ /* 0x000e620000000800 */
[----:B0-----:R-:W-:Y:S02]  /*0860*/  IMAD.U32 R4, RZ, RZ, UR9 ;  /* 0x00000009ff047e24 */ /* 0x001fe4000f8e00ff */
[----:B------:R-:W-:Y:S01]  /*0870*/  IMAD.MOV.U32 R5, RZ, RZ, RZ ;  /* 0x000000ffff057224 */ /* 0x000fe200078e00ff */
[----:B-1----:R-:W-:-:S13]  /*0880*/  ISETP.NE.AND P2, PT, R3, 0x1, PT ;  /* 0x000000010300780c */ /* 0x002fda0003f45270 */
[----:B------:R-:W0:Y:S01]  /*0890*/  @P2 LDC R7, c[0x0][0x10] ;  /* 0x00000400ff072b82 */ /* 0x000e220000000800 */
[----:B------:R-:W-:Y:S02]  /*08a0*/  @P2 IMAD.MOV.U32 R3, RZ, RZ, RZ ;  /* 0x000000ffff032224 */ /* 0x000fe400078e00ff */
[----:B------:R-:W-:-:S05]  /*08b0*/  @P2 IMAD.MOV.U32 R13, RZ, RZ, RZ ;  /* 0x000000ffff0d2224 */ /* 0x000fca00078e00ff */
[----:B------:R-:W1:Y:S01]  /*08c0*/  @!P2 LDC R9, c[0x0][0xc] ;  /* 0x00000300ff09ab82 */ /* 0x000e620000000800 */
[----:B0-----:R-:W-:-:S04]  /*08d0*/  @P2 IMAD.WIDE.U32 R6, R7, UR9, R2 ;  /* 0x0000000907062c25 */ /* 0x001fc8000f8e0002 */
[----:B------:R-:W-:Y:S02]  /*08e0*/  @P2 IMAD.MOV.U32 R19, RZ, RZ, R6 ;  /* 0x000000ffff132224 */ /* 0x000fe400078e0006 */
[----:B------:R-:W-:Y:S02]  /*08f0*/  @P2 IMAD.IADD R23, R7, 0x1, R13 ;  /* 0x0000000107172824 */ /* 0x000fe400078e020d */
[----:B-1----:R-:W-:-:S04]  /*0900*/  @!P2 IMAD.WIDE.U32 R4, R2, R9, R4 ;  /* 0x000000090204a225 */ /* 0x002fc800078e0004 */
[----:B------:R-:W-:Y:S02]  /*0910*/  @!P2 IMAD.MOV.U32 R19, RZ, RZ, R4 ;  /* 0x000000ffff13a224 */ /* 0x000fe400078e0004 */
[----:B------:R-:W-:-:S03]  /*0920*/  @!P2 IMAD.MOV.U32 R23, RZ, RZ, R5 ;  /* 0x000000ffff17a224 */ /* 0x000fc600078e0005 */
[----:B------:R0:W-:Y:S04]  /*0930*/  STL [R1+0x7c], R19 ;  /* 0x00007c1301007387 */ /* 0x0001e80000100800 */
[----:B------:R0:W-:Y:S01]  /*0940*/  STL [R1+0x78], R23 ;  /* 0x0000781701007387 */ /* 0x0001e20000100800 */
[----:B------:R-:W-:Y:S05]  /*0950*/  @!P4 BRA `(.L_x_5) ;  /* 0x00000000000cc947 */ /* 0x000fea0003800000 */
[----:B------:R-:W-:Y:S01]  /*0960*/  UCGABAR_WAIT ;  /* 0x0000000000007dc7 */ /* 0x000fe20008000000 */
[----:B------:R-:W-:Y:S01]  /*0970*/  CCTL.IVALL ;  /* 0x00000000ff00798f */ /* 0x000fe20002000000 */
[----:B------:R-:W-:Y:S05]  /*0980*/  BRA `(.L_x_6) ;  /* 0x0000000000047947 */ /* 0x000fea0003800000 */
.L_x_5:
[----:B------:R-:W-:Y:S06]  /*0990*/  BAR.SYNC.DEFER_BLOCKING 0x0 ;  /* 0x0000000000007b1d */ /* 0x000fec0000010000 */
.L_x_6:
[----:B------:R-:W-:Y:S05]  /*09a0*/  @!P1 BRA `(.L_x_7) ;  /* 0x000000e000f09947 */ /* 0x000fea0003800000 */
[----:B------:R-:W-:-:S06]  /*09b0*/  UISETP.GT.U32.AND UP0, UPT, UR10, 0x1, UPT ;  /* 0x000000010a00788c */ /* 0x000fcc000bf04070 */
[----:B------:R-:W-:-:S13]  /*09c0*/  PLOP3.LUT P0, PT, PT, PT, UP0, 0x80, 0x0 ;  /* 0x000000000000781c */ /* 0x000fda0003f0f008 */
[----:B------:R-:W-:Y:S05]  /*09d0*/  @P0 EXIT ;  /* 0x000000000000094d */ /* 0x000fea0003800000 */
[----:B------:R-:W-:Y:S01]  /*09e0*/  IMAD.MOV.U32 R6, RZ, RZ, -0x1 ;  /* 0xffffffffff067424 */ /* 0x000fe200078e00ff */
[----:B------:R-:W-:Y:S01]  /*09f0*/  ULDC.64 UR4, c[0x0][0x650] ;  /* 0x0001940000047ab9 */ /* 0x000fe20000000a00 */
[----:B------:R-:W-:Y:S01]  /*0a00*/  IMAD.MOV.U32 R5, RZ, RZ, -0x1 ;  /* 0xffffffffff057424 */ /* 0x000fe200078e00ff */
[----:B------:R-:W-:Y:S01]  /*0a10*/  ISETP.GE.U32.AND P0, PT, R19, UR4, PT ;  /* 0x0000000413007c0c */ /* 0x000fe2000bf06070 */
[----:B------:R-:W-:Y:S01]  /*0a20*/  UMOV UR22, 0xffffffff ;  /* 0xffffffff00167882 */ /* 0x000fe20000000000 */
[----:B------:R1:W-:Y:S01]  /*0a30*/  STL [R1+0x84], R6 ;  /* 0x0000840601007387 */ /* 0x0003e20000100800 */
[----:B------:R-:W-:Y:S02]  /*0a40*/  PRMT R4, RZ, 0x7610, R4 ;  /* 0x00007610ff047816 */ /* 0x000fe40000000004 */
[----:B------:R-:W-:Y:S01]  /*0a50*/  ISETP.GE.U32.AND.EX P0, PT, R23, UR5, PT, P0 ;  /* 0x0000000517007c0c */ /* 0x000fe2000bf06100 */
[----:B------:R1:W-:-:S12]  /*0a60*/  STL [R1+0x80], R5 ;  /* 0x0000800501007387 */ /* 0x0003d80000100800 */
[----:B-1----:R-:W-:Y:S05]  /*0a70*/  @P0 BRA `(.L_x_8) ;  /* 0x0000000400380947 */ /* 0x002fea0003800000 */
[----:B------:R-:W1:Y:S01]  /*0a80*/  LDC.64 R14, c[0x0][0x628] ;  /* 0x00018a00ff0e7b82 */ /* 0x000e620000000a00 */
[----:B------:R-:W-:Y:S02]  /*0a90*/  IMAD.MOV.U32 R4, RZ, RZ, R19 ;  /* 0x000000ffff047224 */ /* 0x000fe400078e0013 */
[----:B------:R-:W-:-:S05]  /*0aa0*/  IMAD.MOV.U32 R5, RZ, RZ, R23 ;  /* 0x000000ffff057224 */ /* 0x000fca00078e0017 */
[----:B------:R-:W2:Y:S08]  /*0ab0*/  LDC R10, c[0x0][0x630] ;  /* 0x00018c00ff0a7b82 */ /* 0x000eb00000000800 */
[----:B------:R-:W3:Y:S01]  /*0ac0*/  LDC.64 R16, c[0x0][0x620] ;  /* 0x00018800ff107b82 */ /* 0x000ee20000000a00 */
[----:B-1----:R-:W-:-:S04]  /*0ad0*/  ISETP.NE.U32.AND P0, PT, R14, RZ, PT ;  /* 0x000000ff0e00720c */ /* 0x002fc80003f05070 */
[----:B------:R-:W-:-:S13]  /*0ae0*/  ISETP.NE.AND.EX P0, PT, R15, RZ, PT, P0 ;  /* 0x000000ff0f00720c */ /* 0x000fda0003f05300 */
[----:B--23--:R-:W-:Y:S05]  /*0af0*/  @!P0 BRA `(.L_x_9) ;  /* 0x0000000000288947 */ /* 0x00cfea0003800000 */
[----:B------:R-:W1:Y:S02]  /*0b00*/  LDC R9, c[0x0][0x634] ;  /* 0x00018d00ff097b82 */ /* 0x000e640000000800 */
[----:B-1----:R-:W-:-:S05]  /*0b10*/  IADD3 R9, P0, R19, R9, RZ ;  /* 0x0000000913097210 */ /* 0x002fca0007f1e0ff */
[----:B------:R-:W-:-:S04]  /*0b20*/  IMAD.X R13, RZ, RZ, R23, P0 ;  /* 0x000000ffff0d7224 */ /* 0x000fc800000e0617 */
[----:B------:R-:W-:-:S04]  /*0b30*/  IMAD.WIDE.U32 R4, R13, R14, RZ ;  /* 0x0000000e0d047225 */ /* 0x000fc800078e00ff */
[----:B------:R-:W-:-:S04]  /*0b40*/  IMAD.WIDE.U32 R6, P0, R9, R15, R4 ;  /* 0x0000000f09067225 */ /* 0x000fc80007800004 */
[----:B------:R-:W-:-:S04]  /*0b50*/  IMAD.WIDE.U32 R4, R9, R14, RZ ;  /* 0x0000000e09047225 */ /* 0x000fc800078e00ff */
[----:B------:R-:W-:Y:S01]  /*0b60*/  IMAD.X R9, RZ, RZ, RZ, P0 ;  /* 0x000000ffff097224 */ /* 0x000fe200000e06ff */
[----:B------:R-:W-:Y:S01]  /*0b70*/  IADD3 RZ, P0, R5, R6, RZ ;  /* 0x0000000605ff7210 */ /* 0x000fe20007f1e0ff */
[----:B------:R-:W-:-:S04]  /*0b80*/  IMAD.MOV.U32 R8, RZ, RZ, R7 ;  /* 0x000000ffff087224 */ /* 0x000fc800078e0007 */
[----:B------:R-:W-:-:S08]  /*0b90*/  IMAD.WIDE.U32.X R4, R13, R15, R8, P0 ;  /* 0x0000000f0d047225 */ /* 0x000fd000000e0408 */
.L_x_9:
[----:B------:R-:W1:Y:S01]  /*0ba0*/  LDC.64 R20, c[0x0][0x640] ;  /* 0x00019000ff147b82 */ /* 0x000e620000000a00 */
[-C--:B------:R-:W-:Y:S01]  /*0bb0*/  SHF.R.U64 R22, R4, R10.reuse, R5 ;  /* 0x0000000a04167219 */ /* 0x080fe20000001205 */
[----:B------:R-:W-:Y:S01]  /*0bc0*/  IMAD.MOV.U32 R4, RZ, RZ, R19 ;  /* 0x000000ffff047224 */ /* 0x000fe200078e0013 */
[----:B------:R-:W-:Y:S01]  /*0bd0*/  SHF.R.U32.HI R3, RZ, R10, R5 ;  /* 0x0000000aff037219 */ /* 0x000fe20000011605 */
[----:B------:R-:W-:Y:S01]  /*0be0*/  IMAD.MOV.U32 R5, RZ, RZ, R23 ;  /* 0x000000ffff057224 */ /* 0x000fe200078e0017 */
[----:B------:R-:W-:Y:S01]  /*0bf0*/  IADD3 R7, P0, RZ, -R22, RZ ;  /* 0x80000016ff077210 */ /* 0x000fe20007f1e0ff */
[----:B0-----:R-:W-:Y:S02]  /*0c00*/  IMAD R23, R11, R12, R2 ;  /* 0x0000000c0b177224 */ /* 0x001fe400078e0202 */
[----:B------:R-:W0:Y:S01]  /*0c10*/  LDC R8, c[0x0][0x618] ;  /* 0x00018600ff087b82 */ /* 0x000e220000000800 */
[----:B------:R-:W-:Y:S02]  /*0c20*/  IMAD.MOV.U32 R11, RZ, RZ, 0x1 ;  /* 0x00000001ff0b7424 */ /* 0x000fe400078e00ff */
[----:B------:R-:W-:-:S02]  /*0c30*/  IMAD.X R3, RZ, RZ, ~R3, P0 ;  /* 0x000000ffff037224 */ /* 0x000fc400000e0e03 */
[----:B------:R-:W-:-:S03]  /*0c40*/  IMAD.WIDE.U32 R4, R7, R16, R4 ;  /* 0x0000001007047225 */ /* 0x000fc600078e0004 */
[----:B------:R-:W2:Y:S01]  /*0c50*/  LDC R14, c[0x0][0x608] ;  /* 0x00018200ff0e7b82 */ /* 0x000ea20000000800 */
[----:B------:R-:W-:-:S04]  /*0c60*/  IMAD R6, R3, R16, RZ ;  /* 0x0000001003067224 */ /* 0x000fc800078e02ff */
[----:B------:R-:W-:-:S03]  /*0c70*/  IMAD R3, R7, R17, R6 ;  /* 0x0000001107037224 */ /* 0x000fc600078e0206 */
[----:B------:R-:W3:Y:S01]  /*0c80*/  LDC R18, c[0x0][0x658] ;  /* 0x00019600ff127b82 */ /* 0x000ee20000000800 */
[----:B------:R-:W-:Y:S01]  /*0c90*/  IMAD.IADD R3, R5, 0x1, R3 ;  /* 0x0000000105037824 */ /* 0x000fe200078e0203 */
[----:B-1----:R-:W-:Y:S01]  /*0ca0*/  ISETP.NE.U32.AND P0, PT, R20, RZ, PT ;  /* 0x000000ff1400720c */ /* 0x002fe20003f05070 */
[----:B------:R-:W-:-:S03]  /*0cb0*/  IMAD.MOV.U32 R5, RZ, RZ, -0x1 ;  /* 0xffffffffff057424 */ /* 0x000fc600078e00ff */
[----:B------:R-:W-:Y:S02]  /*0cc0*/  ISETP.NE.AND.EX P0, PT, R21, RZ, PT, P0 ;  /* 0x000000ff1500720c */ /* 0x000fe40003f05300 */
[----:B------:R-:W1:Y:S01]  /*0cd0*/  LDC R13, c[0x0][0x600] ;  /* 0x00018000ff0d7b82 */ /* 0x000e620000000800 */
[-CC-:B0-----:R-:W-:Y:S02]  /*0ce0*/  SHF.R.U64 R10, R4, R8.reuse, R3.reuse ;  /* 0x00000008040a7219 */ /* 0x181fe40000001203 */
[----:B------:R-:W-:-:S05]  /*0cf0*/  SHF.R.U32.HI R3, RZ, R8, R3 ;  /* 0x00000008ff037219 */ /* 0x000fca0000011603 */
[----:B------:R-:W0:Y:S01]  /*0d00*/  LDC R15, c[0x0][0x648] ;  /* 0x00019200ff0f7b82 */ /* 0x000e220000000800 */
[-CC-:B--2---:R-:W-:Y:S02]  /*0d10*/  SHF.R.U64 R19, R10, R14.reuse, R3.reuse ;  /* 0x0000000e0a137219 */ /* 0x184fe40000001203 */
[----:B------:R-:W-:-:S05]  /*0d20*/  SHF.R.U32.HI R3, RZ, R14, R3 ;  /* 0x0000000eff037219 */ /* 0x000fca0000011603 */
[----:B------:R-:W2:Y:S01]  /*0d30*/  LDC R17, c[0x0][0x638] ;  /* 0x00018e00ff117b82 */ /* 0x000ea20000000800 */
[-C--:B---3--:R-:W-:Y:S02]  /*0d40*/  SHF.L.U32 R2, R5, R18.reuse, RZ ;  /* 0x0000001205027219 */ /* 0x088fe400000006ff */
[--C-:B------:R-:W-:Y:S02]  /*0d50*/  SHF.R.U64 R12, R19, R18, R3.reuse ;  /* 0x00000012130c7219 */ /* 0x100fe40000001203 */
[----:B------:R-:W-:Y:S02]  /*0d60*/  LOP3.LUT R8, RZ, R2, RZ, 0x33, !PT ;  /* 0x00000002ff087212 */ /* 0x000fe400078e33ff */
[----:B------:R-:W-:Y:S01]  /*0d70*/  SHF.R.U32.HI R3, RZ, R18, R3 ;  /* 0x00000012ff037219 */ /* 0x000fe20000011603 */
[----:B------:R-:W3:Y:S01]  /*0d80*/  LDC R16, c[0x0][0x610] ;  /* 0x00018400ff107b82 */ /* 0x000ee20000000800 */
[----:B------:R-:W-:Y:S01]  /*0d90*/  IMAD.MOV.U32 R2, RZ, RZ, R12 ;  /* 0x000000ffff027224 */ /* 0x000fe200078e000c */
[----:B------:R-:W-:Y:S06]  /*0da0*/  @!P0 BRA `(.L_x_10) ;  /* 0x0000000000288947 */ /* 0x000fec0003800000 */
[----:B------:R-:W4:Y:S02]  /*0db0*/  LDC R7, c[0x0][0x64c] ;  /* 0x00019300ff077b82 */ /* 0x000f240000000800 */
[----:B----4-:R-:W-:-:S05]  /*0dc0*/  IADD3 R7, P0, R12, R7, RZ ;  /* 0x000000070c077210 */ /* 0x010fca0007f1e0ff */
        /* <DEDUP_REMOVED lines=8> */
.L_x_10:
[----:B0-----:R-:W-:Y:S01]  /*0e50*/  SHF.R.U64 R4, R2, R15, R3 ;  /* 0x0000000f02047219 */ /* 0x001fe20000001203 */
[----:B-1----:R-:W-:Y:S01]  /*0e60*/  VIADD R5, R13, 0xffffffff ;  /* 0xffffffff0d057836 */ /* 0x002fe20000000000 */
[----:B------:R-:W-:Y:S02]  /*0e70*/  SHF.L.U32 R2, R11, R18, RZ ;  /* 0x000000120b027219 */ /* 0x000fe400000006ff */
[----:B------:R-:W-:Y:S01]  /*0e80*/  LOP3.LUT R3, R19, R8, RZ, 0xc0, !PT ;  /* 0x0000000813037212 */ /* 0x000fe200078ec0ff */
[----:B------:R-:W-:Y:S01]  /*0e90*/  IMAD.MOV R6, RZ, RZ, -R4 ;  /* 0x000000ffff067224 */ /* 0x000fe200078e0a04 */
[----:B------:R-:W-:Y:S02]  /*0ea0*/  SEL R0, R0, R23, !P2 ;  /* 0x0000001700007207 */ /* 0x000fe40005000000 */
[----:B------:R-:W-:Y:S01]  /*0eb0*/  LOP3.LUT R5, R10, R5, RZ, 0xc0, !PT ;  /* 0x000000050a057212 */ /* 0x000fe200078ec0ff */
[----:B------:R-:W-:Y:S01]  /*0ec0*/  IMAD R3, R2, R4, R3 ;  /* 0x0000000402037224 */ /* 0x000fe200078e0203 */
[----:B------:R-:W-:Y:S01]  /*0ed0*/  R2UR UR22, R22 ;  /* 0x00000000161672ca */ /* 0x000fe200000e0000 */
[----:B--2---:R-:W-:-:S02]  /*0ee0*/  IMAD R2, R6, R17, R12 ;  /* 0x0000001106027224 */ /* 0x004fc400078e020c */
[----:B---3--:R-:W-:Y:S02]  /*0ef0*/  IMAD R0, R3, R16, R0 ;  /* 0x0000001003007224 */ /* 0x008fe400078e0200 */
[----:B------:R-:W-:Y:S02]  /*0f00*/  IMAD R3, R2, R13, R5 ;  /* 0x0000000d02037224 */ /* 0x000fe400078e0205 */
[----:B------:R-:W-:-:S03]  /*0f10*/  IMAD.MOV.U32 R4, RZ, RZ, 0x1 ;  /* 0x00000001ff047424 */ /* 0x000fc600078e00ff */
[----:B------:R-:W-:Y:S02]  /*0f20*/  SEL R2, R3, R0, !P2 ;  /* 0x0000000003027207 */ /* 0x000fe40005000000 */
[----:B------:R-:W-:-:S03]  /*0f30*/  SEL R0, R0, R3, !P2 ;  /* 0x0000000300007207 */ /* 0x000fc60005000000 */
[----:B------:R1:W-:Y:S04]  /*0f40*/  STL [R1+0x80], R2 ;  /* 0x0000800201007387 */ /* 0x0003e80000100800 */
[----:B------:R1:W-:Y:S02]  /*0f50*/  STL [R1+0x84], R0 ;  /* 0x0000840001007387 */ /* 0x0003e40000100800 */
.L_x_8:
[----:B------:R-:W-:-:S08]  /*0f60*/  NOP ;  /* 0x0000000000007918 */ /* 0x000fd00000000000 */
[----:B------:R-:W2:Y:S02]  /*0f70*/  USETMAXREG.TRY_ALLOC.CTAPOOL UP0, 0xe8 ;  /* 0x000000e8000079c8 */ /* 0x000ea40008000600 */
[----:B--2---:R-:W-:-:S13]  /*0f80*/  PLOP3.LUT P0, PT, PT, PT, UP0, 0x80, 0x0 ;  /* 0x000000000000781c */ /* 0x004fda0003f0f008 */
[----:B------:R-:W-:Y:S05]  /*0f90*/  @!P0 BRA `(.L_x_8) ;  /* 0xfffffffc00f08947 */ /* 0x000fea000383ffff */
[----:B------:R-:W-:Y:S01]  /*0fa0*/  ULDC.64 UR4, c[0x0][0x598] ;  /* 0x0001660000047ab9 */ /* 0x000fe20000000a00 */
[----:B------:R-:W-:Y:S01]  /*0fb0*/  ULDC.64 UR18, c[0x0][0x208] ;  /* 0x0000820000127ab9 */ /* 0x000fe20000000a00 */
[----:B------:R-:W-:-:S04]  /*0fc0*/  ISETP.NE.U32.AND P0, PT, RZ, UR4, PT ;  /* 0x00000004ff007c0c */ /* 0x000fc8000bf05070 */
[----:B------:R-:W-:-:S13]  /*0fd0*/  ISETP.NE.AND.EX P0, PT, RZ, UR5, PT, P0 ;  /* 0x00000005ff007c0c */ /* 0x000fda000bf05300 */
[----:B------:R-:W-:Y:S05]  /*0fe0*/  @!P0 BRA `(.L_x_11) ;  /* 0x0000000000208947 */ /* 0x000fea0003800000 */
[----:B-1----:R-:W1:Y:S02]  /*0ff0*/  LDC.64 R2, c[0x0][0x598] ;  /* 0x00016600ff027b82 */ /* 0x002e640000000a00 */
[----:B-1----:R-:W2:Y:S02]  /*1000*/  LDG.E.64 R2, desc[UR18][R2.64] ;  /* 0x0000001202027981 */ /* 0x002ea4000c1e1b00 */
[----:B--2---:R-:W-:-:S04]  /*1010*/  ISETP.NE.U32.AND P0, PT, R2, RZ, PT ;  /* 0x000000ff0200720c */ /* 0x004fc80003f05070 */
[----:B------:R-:W-:-:S13]  /*1020*/  ISETP.NE.AND.EX P0, PT, R3, RZ, PT, P0 ;  /* 0x000000ff0300720c */ /* 0x000fda0003f05300 */
[----:B------:R-:W-:Y:S05]  /*1030*/  @!P0 BRA `(.L_x_11) ;  /* 0x00000000000c8947 */ /* 0x000fea0003800000 */
[----:B------:R-:W2:Y:S02]  /*1040*/  LD.E R2, desc[UR18][R2.64] ;  /* 0x0000001202027980 */ /* 0x000ea4000c101900 */
[----:B--2---:R-:W-:Y:S01]  /*1050*/  R2UR UR20, R2 ;  /* 0x00000000021472ca */ /* 0x004fe200000e0000 */
[----:B------:R-:W-:-:S14]  /*1060*/  BRA `(.L_x_12) ;  /* 0x0000000000247947 */ /* 0x000fdc0003800000 */
.L_x_11:
[----:B------:R-:W-:Y:S02]  /*1070*/  ULDC.64 UR4, c[0x0][0x588] ;  /* 0x0001620000047ab9 */ /* 0x000fe40000000a00 */
[----:B------:R-:W-:-:S04]  /*1080*/  ISETP.NE.U32.AND P0, PT, RZ, UR4, PT ;  /* 0x00000004ff007c0c */ /* 0x000fc8000bf05070 */
[----:B------:R-:W-:-:S13]  /*1090*/  ISETP.NE.AND.EX P0, PT, RZ, UR5, PT, P0 ;  /* 0x00000005ff007c0c */ /* 0x000fda000bf05300 */
[----:B------:R-:W-:Y:S05]  /*10a0*/  @!P0 BRA `(.L_x_13) ;  /* 0x0000000000108947 */ /* 0x000fea0003800000 */
[----:B-1----:R-:W1:Y:S02]  /*10b0*/  LDC.64 R2, c[0x0][0x588] ;  /* 0x00016200ff027b82 */ /* 0x002e640000000a00 */
[----:B-1----:R-:W2:Y:S02]  /*10c0*/  LDG.E R2, desc[UR18][R2.64] ;  /* 0x0000001202027981 */ /* 0x002ea4000c1e1900 */
[----:B--2---:R-:W-:Y:S01]  /*10d0*/  R2UR UR20, R2 ;  /* 0x00000000021472ca */ /* 0x004fe200000e0000 */
[----:B------:R-:W-:-:S14]  /*10e0*/  BRA `(.L_x_12) ;  /* 0x0000000000047947 */ /* 0x000fdc0003800000 */
.L_x_13:
[----:B------:R-:W-:-:S05]  /*10f0*/  ULDC UR20, c[0x0][0x580] ;  /* 0x0001600000147ab9 */ /* 0x000fca0000000800 */
.L_x_12:
[----:B------:R-:W-:Y:S02]  /*1100*/  ULDC.64 UR4, c[0x0][0x5a0] ;  /* 0x0001680000047ab9 */ /* 0x000fe40000000a00 */
        /* <DEDUP_REMOVED lines=11> */
.L_x_14:
        /* <DEDUP_REMOVED lines=8> */
.L_x_16:
[----:B------:R-:W-:-:S05]  /*1240*/  ULDC UR21, c[0x0][0x584] ;  /* 0x0001610000157ab9 */ /* 0x000fca0000000800 */
.L_x_15:
[----:B------:R-:W-:-:S13]  /*1250*/  LOP3.LUT P0, RZ, R4, 0xff, RZ, 0xc0, !PT ;  /* 0x000000ff04ff7812 */ /* 0x000fda000780c0ff */
[----:B------:R-:W-:Y:S05]  /*1260*/  @!P0 EXIT ;  /* 0x000000000000894d */ /* 0x000fea0003800000 */
[----:B------:R-:W-:Y:S01]  /*1270*/  ULDC UR4, c[0x0][0x28c] ;  /* 0x0000a30000047ab9 */ /* 0x000fe20000000800 */
[----:B------:R-:W-:Y:S02]  /*1280*/  ULOP3.LUT UR23, UR13, 0x1, URZ, 0xfc, !UPT ;  /* 0x000000010d177892 */ /* 0x000fe4000f8efc3f */
[----:B------:R-:W-:-:S04]  /*1290*/  UIADD3 UR4, UR4, 0x7f, URZ ;  /* 0x0000007f04047890 */ /* 0x000fc8000fffe03f */
[----:B------:R-:W-:-:S04]  /*12a0*/  USHF.R.S32.HI UR5, URZ, 0x1f, UR4 ;  /* 0x0000001f3f057899 */ /* 0x000fc80008011404 */
[----:B------:R-:W-:-:S03]  /*12b0*/  ULEA.HI UR5, UR5, UR4, URZ, 0x7 ;  /* 0x0000000405057291 */ /* 0x000fc6000f8f383f */
[----:B------:R-:W-:Y:S01]  /*12c0*/  UMOV UR4, URZ ;  /* 0x0000003f00047c82 */ /* 0x000fe20008000000 */
[----:B------:R-:W-:-:S03]  /*12d0*/  USHF.R.S32.HI UR12, URZ, 0x7, UR5 ;  /* 0x000000073f0c7899 */ /* 0x000fc60008011405 */
[----:B------:R-:W-:-:S09]  /*12e0*/  UMOV UR5, URZ ;  /* 0x0000003f00057c82 */ /* 0x000fd20008000000 */
.L_x_297:
[----:B-1----:R-:W1:Y:S01]  /*12f0*/  S2R R0, SR_TID.X ;  /* 0x0000000000007919 */ /* 0x002e620000002100 */
[----:B--2---:R-:W2:Y:S01]  /*1300*/  S2UR UR11, SR_CgaCtaId ;  /* 0x00000000000b79c3 */ /* 0x004ea20000008800 */
[----:B------:R-:W-:Y:S01]  /*1310*/  UMOV UR14, 0x400 ;  /* 0x00000400000e7882 */ /* 0x000fe20000000000 */
[----:B------:R-:W-:Y:S01]  /*1320*/  UMOV UR6, URZ ;  /* 0x0000003f00067c82 */ /* 0x000fe20008000000 */
[----:B------:R-:W-:Y:S01]  /*1330*/  STL [R1+0x6c], RZ ;  /* 0x00006cff01007387 */ /* 0x000fe20000100800 */
[----:B------:R-:W-:Y:S01]  /*1340*/  UMOV UR7, URZ ;  /* 0x0000003f00077c82 */ /* 0x000fe20008000000 */
[----:B------:R-:W-:Y:S01]  /*1350*/  UMOV UR8, URZ ;  /* 0x0000003f00087c82 */ /* 0x000fe20008000000 */
[----:B------:R-:W-:Y:S01]  /*1360*/  UMOV UR16, UR5 ;  /* 0x0000000500107c82 */ /* 0x000fe20008000000 */
[----:B------:R-:W-:Y:S01]  /*1370*/  STL [R1+0x68], RZ ;  /* 0x000068ff01007387 */ /* 0x000fe20000100800 */
[----:B---3--:R-:W3:Y:S01]  /*1380*/  LDC R2, c[0x0][0x28c] ;  /* 0x0000a300ff027b82 */ /* 0x008ee20000000800 */
[----:B------:R-:W-:Y:S01]  /*1390*/  UMOV UR17, UR4 ;  /* 0x0000000400117c82 */ /* 0x000fe20008000000 */
[----:B------:R-:W-:Y:S01]  /*13a0*/  CS2R R4, SRZ ;  /* 0x0000000000047805 */ /* 0x000fe2000001ff00 */
[----:B------:R-:W-:Y:S01]  /*13b0*/  STL [R1+0x64], RZ ;  /* 0x000064ff01007387 */ /* 0x000fe20000100800 */
[----:B------:R-:W-:-:S02]  /*13c0*/  CS2R R6, SRZ ;  /* 0x0000000000067805 */ /* 0x000fc4000001ff00 */
[----:B------:R-:W-:Y:S02]  /*13d0*/  CS2R R8, SRZ ;  /* 0x0000000000087805 */ /* 0x000fe4000001ff00 */
[----:B------:R-:W-:Y:S01]  /*13e0*/  CS2R R10, SRZ ;  /* 0x00000000000a7805 */ /* 0x000fe2000001ff00 */
[----:B------:R-:W-:Y:S01]  /*13f0*/  STL [R1+0x60], RZ ;  /* 0x000060ff01007387 */ /* 0x000fe20000100800 */
[----:B------:R-:W-:Y:S02]  /*1400*/  CS2R R12, SRZ ;  /* 0x00000000000c7805 */ /* 0x000fe4000001ff00 */
[----:B------:R-:W-:Y:S02]  /*1410*/  CS2R R14, SRZ ;  /* 0x00000000000e7805 */ /* 0x000fe4000001ff00 */
[----:B------:R-:W-:Y:S01]  /*1420*/  CS2R R16, SRZ ;  /* 0x0000000000107805 */ /* 0x000fe2000001ff00 */
[----:B------:R-:W-:Y:S01]  /*1430*/  STL [R1+0x5c], RZ ;  /* 0x00005cff01007387 */ /* 0x000fe20000100800 */
[----:B0-----:R-:W-:-:S02]  /*1440*/  CS2R R18, SRZ ;  /* 0x0000000000127805 */ /* 0x001fc4000001ff00 */
[----:B------:R-:W-:Y:S02]  /*1450*/  CS2R R20, SRZ ;  /* 0x0000000000147805 */ /* 0x000fe4000001ff00 */
[----:B------:R-:W-:Y:S01]  /*1460*/  CS2R R22, SRZ ;  /* 0x0000000000167805 */ /* 0x000fe2000001ff00 */
[----:B------:R-:W-:Y:S01]  /*1470*/  STL [R1+0x58], RZ ;  /* 0x000058ff01007387 */ /* 0x000fe20000100800 */
[----:B--2---:R-:W-:Y:S01]  /*1480*/  ULEA UR14, UR11, UR14, 0x18 ;  /* 0x0000000e0b0e7291 */ /* 0x004fe2000f8ec03f */
[----:B------:R-:W-:Y:S02]  /*1490*/  CS2R R152, SRZ ;  /* 0x0000000000987805 */ /* 0x000fe4000001ff00 */
[----:B------:R-:W-:Y:S01]  /*14a0*/  CS2R R154, SRZ ;  /* 0x00000000009a7805 */ /* 0x000fe2000001ff00 */
[----:B------:R-:W-:Y:S01]  /*14b0*/  STL [R1+0x54], RZ ;  /* 0x000054ff01007387 */ /* 0x000fe20000100800 */
[----:B------:R-:W-:Y:S02]  /*14c0*/  CS2R R156, SRZ ;  /* 0x00000000009c7805 */ /* 0x000fe4000001ff00 */
[----:B------:R-:W-:-:S02]  /*14d0*/  CS2R R158, SRZ ;  /* 0x00000000009e7805 */ /* 0x000fc4000001ff00 */
[----:B------:R-:W-:Y:S02]  /*14e0*/  CS2R R160, SRZ ;  /* 0x0000000000a07805 */ /* 0x000fe4000001ff00 */
[----:B-1----:R-:W-:Y:S01]  /*14f0*/  LOP3.LUT R0, R0, 0x80, RZ, 0xc0, !PT ;  /* 0x0000008000007812 */ /* 0x002fe200078ec0ff */
[----:B------:R-:W-:Y:S01]  /*1500*/  STL [R1+0x50], RZ ;  /* 0x000050ff01007387 */ /* 0x000fe20000100800 */
[----:B---3--:R-:W-:Y:S02]  /*1510*/  ISETP.GE.AND P0, PT, R2, 0x1, PT ;  /* 0x000000010200780c */ /* 0x008fe40003f06270 */
[----:B------:R-:W-:Y:S02]  /*1520*/  CS2R R2, SRZ ;  /* 0x0000000000027805 */ /* 0x000fe4000001ff00 */
[----:B------:R-:W-:Y:S01]  /*1530*/  SHF.R.U32.HI R0, RZ, 0x7, R0 ;  /* 0x00000007ff007819 */ /* 0x000fe20000011600 */
        /* <DEDUP_REMOVED lines=8> */
[----:B------:R-:W0:Y:S01]  /*15c0*/  SHFL.IDX PT, R0, R0, RZ, 0x1f ;  /* 0x00001fff00007589 */ /* 0x000e2200000e0000 */
[----:B------:R-:W-:-:S02]  /*15d0*/  CS2R R174, SRZ ;  /* 0x0000000000ae7805 */ /* 0x000fc4000001ff00 */
[----:B------:R-:W-:Y:S02]  /*15e0*/  CS2R R176, SRZ ;  /* 0x0000000000b07805 */ /* 0x000fe4000001ff00 */
[----:B------:R-:W-:Y:S01]  /*15f0*/  CS2R R178, SRZ ;  /* 0x0000000000b27805 */ /* 0x000fe2000001ff00 */
[----:B------:R1:W-:Y:S01]  /*1600*/  STL [R1+0x44], RZ ;  /* 0x000044ff01007387 */ /* 0x0003e20000100800 */
[----:B------:R-:W-:Y:S02]  /*1610*/  CS2R R180, SRZ ;  /* 0x0000000000b47805 */ /* 0x000fe4000001ff00 */
[----:B------:R-:W-:Y:S02]  /*1620*/  CS2R R182, SRZ ;  /* 0x0000000000b67805 */ /* 0x000fe4000001ff00 */
[----:B------:R-:W-:Y:S01]  /*1630*/  CS2R R184, SRZ ;  /* 0x0000000000b87805 */ /* 0x000fe2000001ff00 */
[----:B------:R1:W-:Y:S01]  /*1640*/  STL [R1+0x40], RZ ;  /* 0x000040ff01007387 */ /* 0x0003e20000100800 */
        /* <DEDUP_REMOVED lines=14> */
[----:B------:R-:W-:Y:S02]  /*1730*/  CS2R R208, SRZ ;  /* 0x0000000000d07805 */ /* 0x000fe4000001ff00 */
[----:B0-----:R-:W-:Y:S01]  /*1740*/  R2UR UR9, R0 ;  /* 0x00000000000972ca */ /* 0x001fe200000e0000 */
[----:B------:R1:W-:Y:S01]  /*1750*/  STL [R1+0x30], RZ ;  /* 0x000030ff01007387 */ /* 0x0003e20000100800 */
[----:B------:R-:W-:Y:S01]  /*1760*/  IMAD.MOV.U32 R0, RZ, RZ, RZ ;  /* 0x000000ffff007224 */ /* 0x000fe200078e00ff */
[----:B------:R-:W-:-:S02]  /*1770*/  CS2R R210, SRZ ;  /* 0x0000000000d27805 */ /* 0x000fc4000001ff00 */
[----:B------:R-:W-:Y:S01]  /*1780*/  CS2R R212, SRZ ;  /* 0x0000000000d47805 */ /* 0x000fe2000001ff00 */
[----:B------:R1:W-:Y:S01]  /*1790*/  STL [R1+0x2c], RZ ;  /* 0x00002cff01007387 */ /* 0x0003e20000100800 */
[----:B------:R-:W-:Y:S02]  /*17a0*/  CS2R R214, SRZ ;  /* 0x0000000000d67805 */ /* 0x000fe4000001ff00 */
[----:B------:R-:W-:Y:S02]  /*17b0*/  CS2R R216, SRZ ;  /* 0x0000000000d87805 */ /* 0x000fe4000001ff00 */
[----:B------:R-:W-:Y:S01]  /*17c0*/  CS2R R218, SRZ ;  /* 0x0000000000da7805 */ /* 0x000fe2000001ff00 */
[----:B------:R1:W-:Y:S01]  /*17d0*/  STL [R1+0x28], RZ ;  /* 0x000028ff01007387 */ /* 0x0003e20000100800 */
[----:B------:R-:W-:Y:S02]  /*17e0*/  CS2R R220, SRZ ;  /* 0x0000000000dc7805 */ /* 0x000fe4000001ff00 */
[----:B------:R-:W-:-:S02]  /*17f0*/  CS2R R222, SRZ ;  /* 0x0000000000de7805 */ /* 0x000fc4000001ff00 */
[----:B------:R-:W-:Y:S01]  /*1800*/  CS2R R224, SRZ ;  /* 0x0000000000e07805 */ /* 0x000fe2000001ff00 */
[----:B------:R1:W-:Y:S01]  /*1810*/  STL [R1+0x24], RZ ;  /* 0x000024ff01007387 */ /* 0x0003e20000100800 */
[----:B------:R-:W-:Y:S01]  /*1820*/  ULEA.HI UR10, UR9, UR9, URZ, 0x1 ;  /* 0x00000009090a7291 */ /* 0x000fe2000f8f083f */
[----:B------:R-:W-:Y:S01]  /*1830*/  CS2R R226, SRZ ;  /* 0x0000000000e27805 */ /* 0x000fe2000001ff00 */
[----:B------:R-:W-:Y:S01]  /*1840*/  IMAD.MOV.U32 R228, RZ, RZ, RZ ;  /* 0x000000ffffe47224 */ /* 0x000fe200078e00ff */
[----:B------:R1:W-:Y:S01]  /*1850*/  STL [R1+0x20], RZ ;  /* 0x000020ff01007387 */ /* 0x0003e20000100800 */
[----:B------:R-:W-:Y:S01]  /*1860*/  ULOP3.LUT UR10, UR10, 0x7fffe, URZ, 0xc0, !UPT ;  /* 0x0007fffe0a0a7892 */ /* 0x000fe2000f8ec03f */
[----:B------:R-:W-:Y:S02]  /*1870*/  CS2R R24, SRZ ;  /* 0x0000000000187805 */ /* 0x000fe4000001ff00 */
[----:B------:R-:W-:Y:S01]  /*1880*/  CS2R R26, SRZ ;  /* 0x00000000001a7805 */ /* 0x000fe2000001ff00 */
[----:B------:R1:W-:Y:S01]  /*1890*/  STL [R1+0x1c], RZ ;  /* 0x00001cff01007387 */ /* 0x0003e20000100800 */
[----:B------:R-:W-:Y:S01]  /*18a0*/  UIADD3 UR10, UR9, -UR10, URZ ;  /* 0x8000000a090a7290 */ /* 0x000fe2000fffe03f */
[----:B------:R-:W-:-:S02]  /*18b0*/  CS2R R28, SRZ ;  /* 0x00000000001c7805 */ /* 0x000fc4000001ff00 */
[----:B----4-:R-:W-:Y:S01]  /*18c0*/  CS2R R30, SRZ ;  /* 0x00000000001e7805 */ /* 0x010fe2000001ff00 */
[----:B------:R1:W-:Y:S01]  /*18d0*/  STL [R1+0x18], RZ ;  /* 0x000018ff01007387 */ /* 0x0003e20000100800 */
[----:B------:R-:W-:Y:S01]  /*18e0*/  ULEA UR10, UR10, UR14, 0xd ;  /* 0x0000000e0a0a7291 */ /* 0x000fe2000f8e683f */
[----:B------:R-:W-:Y:S02]  /*18f0*/  CS2R R32, SRZ ;  /* 0x0000000000207805 */ /* 0x000fe4000001ff00 */
[----:B------:R-:W-:Y:S01]  /*1900*/  CS2R R34, SRZ ;  /* 0x0000000000227805 */ /* 0x000fe2000001ff00 */
[----:B------:R1:W-:Y:S01]  /*1910*/  STL [R1+0x14], RZ ;  /* 0x000014ff01007387 */ /* 0x0003e20000100800 */
[----:B------:R-:W-:Y:S01]  /*1920*/  UIADD3 UR10, UR10, 0x100, URZ ;  /* 0x000001000a0a7890 */ /* 0x000fe2000fffe03f */
[----:B------:R-:W-:Y:S02]  /*1930*/  CS2R R36, SRZ ;  /* 0x0000000000247805 */ /* 0x000fe4000001ff00 */
[----:B------:R-:W-:Y:S01]  /*1940*/  CS2R R38, SRZ ;  /* 0x0000000000267805 */ /* 0x000fe2000001ff00 */
[----:B------:R1:W-:Y:S01]  /*1950*/  STL [R1+0x10], RZ ;  /* 0x000010ff01007387 */ /* 0x0003e20000100800 */
[----:B------:R-:W-:Y:S01]  /*1960*/  USHF.R.U32.HI UR10, URZ, 0x4, UR10 ;  /* 0x000000043f0a7899 */ /* 0x000fe2000801160a */
[----:B------:R-:W-:-:S02]  /*1970*/  CS2R R40, SRZ ;  /* 0x0000000000287805 */ /* 0x000fc4000001ff00 */
[----:B------:R-:W-:Y:S01]  /*1980*/  CS2R R42, SRZ ;  /* 0x00000000002a7805 */ /* 0x000fe2000001ff00 */
[----:B------:R1:W-:Y:S01]  /*1990*/  STL [R1+0xc], RZ ;  /* 0x00000cff01007387 */ /* 0x0003e20000100800 */
[----:B------:R-:W-:Y:S01]  /*19a0*/  ULOP3.LUT UR15, UR10, 0x3fff, URZ, 0xc0, !UPT ;  /* 0x00003fff0a0f7892 */ /* 0x000fe2000f8ec03f */
        /* <DEDUP_REMOVED lines=10> */
[----:B------:R1:W-:Y:S01]  /*1a50*/  STL [R1], RZ ;  /* 0x000000ff01007387 */ /* 0x0003e20000100800 */
[----:B------:R-:W-:Y:S02]  /*1a60*/  CS2R R60, SRZ ;  /* 0x00000000003c7805 */ /* 0x000fe4000001ff00 */
[----:B------:R-:W-:Y:S02]  /*1a70*/  CS2R R62, SRZ ;  /* 0x00000000003e7805 */ /* 0x000fe4000001ff00 */
[----:B------:R-:W-:Y:S02]  /*1a80*/  CS2R R64, SRZ ;  /* 0x0000000000407805 */ /* 0x000fe4000001ff00 */
[----:B------:R-:W-:-:S02]  /*1a90*/  CS2R R66, SRZ ;  /* 0x0000000000427805 */ /* 0x000fc4000001ff00 */
[----:B------:R-:W-:Y:S02]  /*1aa0*/  CS2R R68, SRZ ;  /* 0x0000000000447805 */ /* 0x000fe4000001ff00 */
[----:B------:R-:W-:Y:S02]  /*1ab0*/  CS2R R70, SRZ ;  /* 0x0000000000467805 */ /* 0x000fe4000001ff00 */
        /* <DEDUP_REMOVED lines=39> */
[----:B------:R-:W-:Y:S01]  /*1d30*/  CS2R R150, SRZ ;  /* 0x0000000000967805 */ /* 0x000fe2000001ff00 */
[----:B-1----:R-:W-:Y:S06]  /*1d40*/  @!P0 BRA `(.L_x_17) ;  /* 0x0000001000948947 */ /* 0x002fec0003800000 */
[----:B------:R-:W-:-:S06]  /*1d50*/  UISETP.NE.AND UP0, UPT, UR23, 0x3, UPT ;  /* 0x000000031700788c */ /* 0x000fcc000bf05270 */
[----:B------:R-:W-:-:S13]  /*1d60*/  PLOP3.LUT P1, PT, PT, PT, UP0, 0x80, 0x0 ;  /* 0x000000000000781c */ /* 0x000fda0003f2f008 */
[----:B------:R-:W-:Y:S05]  /*1d70*/  @!P1 BRA `(.L_x_18) ;  /* 0x0000000000049947 */ /* 0x000fea0003800000 */
[----:B------:R-:W-:Y:S01]  /*1d80*/  BPT.TRAP 0x1 ;  /* 0x000000040000795c */ /* 0x000fe20000300000 */
.L_x_18:
[----:B------:R-:W-:Y:S01]  /*1d90*/  ULEA UR6, UR5, UR14, 0x3 ;  /* 0x0000000e05067291 */ /* 0x000fe2000f8e183f */
[----:B------:R-:W-:-:S05]  /*1da0*/  IMAD.U32 R0, RZ, RZ, UR4 ;  /* 0x00000004ff007e24 */ /* 0x000fca000f8e00ff */
[----:B------:R-:W-:-:S04]  /*1db0*/  SHF.L.U32 R0, R0, 0x1f, RZ ;  /* 0x0000001f00007819 */ /* 0x000fc800000006ff */
[----:B------:R0:W1:Y:S01]  /*1dc0*/  SYNCS.PHASECHK.TRANS64.TRYWAIT P0, [UR6], R0 ;  /* 0x00000000ff0075a7 */ /* 0x0000620008000146 */
[----:B------:R-:W-:Y:S05]  /*1dd0*/  @!P1 BRA `(.L_x_19) ;  /* 0x0000000000049947 */ /* 0x000fea0003800000 */
[----:B------:R-:W-:Y:S01]  /*1de0*/  BPT.TRAP 0x1 ;  /* 0x000000040000795c */ /* 0x000fe20000300000 */
.L_x_19:
[----:B-1----:R-:W-:Y:S05]  /*1df0*/  @P0 BRA `(.L_x_20) ;  /* 0x0000000000080947 */ /* 0x002fea0003800000 */
[----:B------:R-:W1:Y:S02]  /*1e00*/  SYNCS.PHASECHK.TRANS64.TRYWAIT P0, [UR6], R0 ;  /* 0x00000000ff0075a7 */ /* 0x000e640008000146 */
[----:B-1----:R-:W-:Y:S05]  /*1e10*/  @!P0 BRA `(.L_x_21) ;  /* 0x000000e400708947 */ /* 0x002fea0003800000 */
.L_x_20:
[----:B------:R-:W-:Y:S01]  /*1e20*/  UIADD3 UR6, UR14, 0x10100, URZ ;  /* 0x000101000e067890 */ /* 0x000fe2000fffe03f */
[----:B------:R-:W-:Y:S01]  /*1e30*/  WARPGROUP.ARRIVE ;  /* 0x00000000000079c5 */ /* 0x000fe20000000000 */
[----:B------:R-:W-:Y:S01]  /*1e40*/  ULOP3.LUT UR8, UR15, 0x10000, URZ, 0xfc, !UPT ;  /* 0x000100000f087892 */ /* 0x000fe2000f8efc3f */
[----:B------:R2:W-:Y:S01]  /*1e50*/  STL [R1+0x6c], RZ ;  /* 0x00006cff01007387 */ /* 0x0005e20000100800 */
[----:B------:R-:W-:Y:S01]  /*1e60*/  USHF.R.U32.HI UR6, URZ, 0x4, UR6 ;  /* 0x000000043f067899 */ /* 0x000fe20008011606 */
[----:B01----:R-:W-:Y:S01]  /*1e70*/  IMAD.MOV.U32 R0, RZ, RZ, RZ ;  /* 0x000000ffff007224 */ /* 0x003fe200078e00ff */
[----:B------:R-:W-:Y:S01]  /*1e80*/  UMOV UR9, 0x40000040 ;  /* 0x4000004000097882 */ /* 0x000fe20000000000 */
[----:B------:R-:W-:Y:S01]  /*1e90*/  UMOV UR11, 0x40000040 ;  /* 0x40000040000b7882 */ /* 0x000fe20000000000 */
[----:B------:R-:W-:Y:S01]  /*1ea0*/  ULOP3.LUT UR6, UR6, 0x3fff, URZ, 0xc0, !UPT ;  /* 0x00003fff06067892 */ /* 0x000fe2000f8ec03f */
[----:B------:R2:W-:Y:S01]  /*1eb0*/  STL [R1+0x68], RZ ;  /* 0x000068ff01007387 */ /* 0x0005e20000100800 */
[----:B------:R-:W-:-:S02]  /*1ec0*/  CS2R R2, SRZ ;  /* 0x0000000000027805 */ /* 0x000fc4000001ff00 */
[----:B------:R-:W-:Y:S01]  /*1ed0*/  CS2R R4, SRZ ;  /* 0x0000000000047805 */ /* 0x000fe2000001ff00 */
[----:B------:R-:W-:Y:S01]  /*1ee0*/  ULOP3.LUT UR7, UR6, 0x10000, URZ, 0xfc, !UPT ;  /* 0x0001000006077892 */ /* 0x000fe2000f8efc3f */
[----:B------:R2:W-:Y:S01]  /*1ef0*/  STL [R1+0x64], RZ ;  /* 0x000064ff01007387 */ /* 0x0005e20000100800 */
[----:B------:R-:W-:Y:S01]  /*1f00*/  ULEA UR6, UR5, UR8, 0xa ;  /* 0x0000000805067291 */ /* 0x000fe2000f8e503f */
[----:B------:R-:W-:Y:S01]  /*1f10*/  CS2R R6, SRZ ;  /* 0x0000000000067805 */ /* 0x000fe2000001ff00 */
[----:B------:R-:W-:Y:S01]  /*1f20*/  ULEA UR7, UR5, UR7, 0xb ;  /* 0x0000000705077291 */ /* 0x000fe2000f8e583f */
[----:B------:R2:W-:Y:S01]  /*1f30*/  STL [R1+0x60], RZ ;  /* 0x000060ff01007387 */ /* 0x0005e20000100800 */
[----:B------:R-:W-:Y:S02]  /*1f40*/  CS2R R8, SRZ ;  /* 0x0000000000087805 */ /* 0x000fe4000001ff00 */
[----:B------:R-:W-:Y:S02]  /*1f50*/  CS2R R10, SRZ ;  /* 0x00000000000a7805 */ /* 0x000fe4000001ff00 */
[----:B------:R-:W-:Y:S01]  /*1f60*/  CS2R R12, SRZ ;  /* 0x00000000000c7805 */ /* 0x000fe2000001ff00 */
[----:B------:R-:W-:Y:S01]  /*1f70*/  UMOV UR8, UR6 ;  /* 0x0000000600087c82 */ /* 0x000fe20008000000 */
[----:B------:R2:W-:Y:S01]  /*1f80*/  STL [R1+0x5c], RZ ;  /* 0x00005cff01007387 */ /* 0x0005e20000100800 */
[----:B------:R-:W-:Y:S01]  /*1f90*/  UMOV UR10, UR7 ;  /* 0x00000007000a7c82 */ /* 0x000fe20008000000 */
[----:B------:R-:W-:Y:S01]  /*1fa0*/  CS2R R14, SRZ ;  /* 0x00000000000e7805 */ /* 0x000fe2000001ff00 */
[----:B------:R-:W-:Y:S01]  /*1fb0*/  QGMMA.64x256x32.F32.E5M2.E5M2 R24, gdesc[UR8], RZ, !UPT ;  /* 0x03e00000081879f3 */ /* 0x000fe2000c7038ff */
[----:B------:R-:W-:Y:S01]  /*1fc0*/  UIADD3 UR8, UR6, 0x2, URZ ;  /* 0x0000000206087890 */ /* 0x000fe2000fffe03f */
[----:B------:R2:W-:Y:S01]  /*1fd0*/  STL [R1+0x58], RZ ;  /* 0x000058ff01007387 */ /* 0x0005e20000100800 */
[----:B------:R-:W-:Y:S01]  /*1fe0*/  UIADD3 UR10, UR7, 0x2, URZ ;  /* 0x00000002070a7890 */ /* 0x000fe2000fffe03f */
[----:B------:R-:W-:Y:S01]  /*1ff0*/  CS2R R16, SRZ ;  /* 0x0000000000107805 */ /* 0x000fe2000001ff00 */
[----:B------:R-:W-:Y:S01]  /*2000*/  UMOV UR9, 0x40000040 ;  /* 0x4000004000097882 */ /* 0x000fe20000000000 */
[----:B------:R-:W-:Y:S01]  /*2010*/  UMOV UR11, 0x40000040 ;  /* 0x40000040000b7882 */ /* 0x000fe20000000000 */
        /* <DEDUP_REMOVED lines=54> */
[----:B------:R-:W-:Y:S01]  /*2380*/  CS2R R226, SRZ ;  /* 0x0000000000e27805 */ /* 0x000fe2000001ff00 */
[----:B------:R-:W-:Y:S01]  /*2390*/  IMAD.MOV.U32 R228, RZ, RZ, RZ ;  /* 0x000000ffffe47224 */ /* 0x000fe200078e00ff */
[----:B------:R2:W-:Y:S04]  /*23a0*/  STL [R1+0x1c], RZ ;  /* 0x00001cff01007387 */ /* 0x0005e80000100800 */
[----:B------:R2:W-:Y:S04]  /*23b0*/  STL [R1+0x18], RZ ;  /* 0x000018ff01007387 */ /* 0x0005e80000100800 */
[----:B------:R2:W-:Y:S04]  /*23c0*/  STL [R1+0x14], RZ ;  /* 0x000014ff01007387 */ /* 0x0005e80000100800 */
[----:B------:R2:W-:Y:S04]  /*23d0*/  STL [R1+0x10], RZ ;  /* 0x000010ff01007387 */ /* 0x0005e80000100800 */
[----:B------:R2:W-:Y:S04]  /*23e0*/  STL [R1+0xc], RZ ;  /* 0x00000cff01007387 */ /* 0x0005e80000100800 */
[----:B------:R2:W-:Y:S04]  /*23f0*/  STL [R1+0x8], RZ ;  /* 0x000008ff01007387 */ /* 0x0005e80000100800 */
[----:B------:R2:W-:Y:S04]  /*2400*/  STL [R1+0x4], RZ ;  /* 0x000004ff01007387 */ /* 0x0005e80000100800 */
[----:B------:R2:W-:Y:S01]  /*2410*/  STL [R1], RZ ;  /* 0x000000ff01007387 */ /* 0x0005e20000100800 */
[----:B------:R-:W-:Y:S01]  /*2420*/  QGMMA.64x256x32.F32.E5M2.E5M2 R24, gdesc[UR8], R24 ;  /* 0x03e00000081879f3 */ /* 0x000fe20008703818 */
[----:B------:R-:W-:-:S02]  /*2430*/  UIADD3 UR8, UR6, 0x4, URZ ;  /* 0x0000000406087890 */ /* 0x000fc4000fffe03f */
[----:B------:R-:W-:Y:S01]  /*2440*/  UIADD3 UR10, UR7, 0x4, URZ ;  /* 0x00000004070a7890 */ /* 0x000fe2000fffe03f */
[----:B------:R-:W-:Y:S01]  /*2450*/  UMOV UR9, 0x40000040 ;  /* 0x4000004000097882 */ /* 0x000fe20000000000 */
[----:B------:R-:W-:-:S15]  /*2460*/  UMOV UR11, 0x40000040 ;  /* 0x40000040000b7882 */ /* 0x000fde0000000000 */
[----:B------:R-:W-:-:S08]  /*2470*/  NOP ;  /* 0x0000000000007918 */ /* 0x000fd00000000000 */
[----:B------:R-:W-:Y:S01]  /*2480*/  QGMMA.64x256x32.F32.E5M2.E5M2 R24, gdesc[UR8], R24 ;  /* 0x03e00000081879f3 */ /* 0x000fe20008703818 */
[----:B------:R-:W-:Y:S02]  /*2490*/  UIADD3 UR10, UR7, 0x6, URZ ;  /* 0x00000006070a7890 */ /* 0x000fe4000fffe03f */
[----:B------:R-:W-:Y:S01]  /*24a0*/  UIADD3 UR8, UR6, 0x6, URZ ;  /* 0x0000000606087890 */ /* 0x000fe2000fffe03f */
[----:B------:R-:W-:Y:S01]  /*24b0*/  ULDC UR7, c[0x0][0x50c] ;  /* 0x0001430000077ab9 */ /* 0x000fe20000000800 */
[----:B------:R-:W-:Y:S01]  /*24c0*/  UMOV UR9, 0x40000040 ;  /* 0x4000004000097882 */ /* 0x000fe20000000000 */
[----:B------:R-:W-:Y:S01]  /*24d0*/  UISETP.NE.AND UP0, UPT, UR7, 0x4, UPT ;  /* 0x000000040700788c */ /* 0x000fe2000bf05270 */
[----:B------:R-:W-:Y:S01]  /*24e0*/  UMOV UR11, 0x40000040 ;  /* 0x40000040000b7882 */ /* 0x000fe20000000000 */
[----:B------:R-:W-:Y:S02]  /*24f0*/  UMOV UR6, 0x4 ;  /* 0x0000000400067882 */ /* 0x000fe40000000000 */
[----:B------:R-:W-:-:S06]  /*2500*/  USEL UR7, URZ, 0x1, UP0 ;  /* 0x000000013f077887 */ /* 0x000fcc0008000000 */
[----:B------:R-:W-:-:S12]  /*2510*/  ISETP.NE.AND P0, PT, RZ, UR7, PT ;  /* 0x00000007ff007c0c */ /* 0x000fd8000bf05270 */
[----:B------:R-:W-:Y:S01]  /*2520*/  QGMMA.64x256x32.F32.E5M2.E5M2 R24, gdesc[UR8], R24, gsb0 ;  /* 0x03e00000081879f3 */ /* 0x000fe20008003818 */
[----:B--2---:R-:W-:Y:S05]  /*2530*/  @!P0 BRA `(.L_x_22) ;  /* 0x0000000800808947 */ /* 0x004fea0003800000 */
[----:B------:R-:W-:Y:S02]  /*2540*/  WARPGROUP.DEPBAR.LE gsb0, 0x0 ;  /* 0x00008000000079c5 */ /* 0x000fe40000010000 */
[----:B------:R-:W-:-:S01]  /*2550*/  FADD R227, RZ, R25 ;  /* 0x00000019ffe37221 */ /* 0x000fc20000000000 */
[----:B------:R-:W-:Y:S01]  /*2560*/  FADD R228, RZ, R24 ;  /* 0x00000018ffe47221 */ /* 0x000fe20000000000 */
[----:B------:R-:W-:-:S01]  /*2570*/  FADD R226, RZ, R26 ;  /* 0x0000001affe27221 */ /* 0x000fc20000000000 */
[----:B------:R-:W-:Y:S01]  /*2580*/  FADD R225, RZ, R27 ;  /* 0x0000001bffe17221 */ /* 0x000fe20000000000 */
[----:B------:R-:W-:-:S01]  /*2590*/  FADD R224, RZ, R28 ;  /* 0x0000001cffe07221 */ /* 0x000fc20000000000 */
[----:B------:R0:W-:Y:S01]  /*25a0*/  STL [R1+0x88], R227 ;  /* 0x000088e301007387 */ /* 0x0001e20000100800 */
[----:B------:R-:W-:-:S01]  /*25b0*/  FADD R223, RZ, R29 ;  /* 0x0000001dffdf7221 */ /* 0x000fc20000000000 */
[----:B------:R-:W-:Y:S01]  /*25c0*/  FADD R222, RZ, R30 ;  /* 0x0000001effde7221 */ /* 0x000fe20000000000 */
[----:B------:R-:W-:-:S01]  /*25d0*/  FADD R221, RZ, R31 ;  /* 0x0000001fffdd7221 */ /* 0x000fc20000000000 */
[----:B------:R-:W-:Y:S01]  /*25e0*/  FADD R220, RZ, R32 ;  /* 0x00000020ffdc7221 */ /* 0x000fe20000000000 */
[----:B------:R-:W-:-:S01]  /*25f0*/  FADD R219, RZ, R33 ;  /* 0x00000021ffdb7221 */ /* 0x000fc20000000000 */
[----:B------:R-:W-:Y:S01]  /*2600*/  FADD R218, RZ, R34 ;  /* 0x00000022ffda7221 */ /* 0x000fe20000000000 */
[----:B------:R-:W-:-:S01]  /*2610*/  FADD R217, RZ, R35 ;  /* 0x00000023ffd97221 */ /* 0x000fc20000000000 */
[----:B------:R-:W-:Y:S01]  /*2620*/  FADD R216, RZ, R36 ;  /* 0x00000024ffd87221 */ /* 0x000fe20000000000 */
[----:B------:R-:W-:-:S01]  /*2630*/  FADD R215, RZ, R37 ;  /* 0x00000025ffd77221 */ /* 0x000fc20000000000 */
[----:B0-----:R-:W-:Y:S01]  /*2640*/  FADD R227, RZ, R124 ;  /* 0x0000007cffe37221 */ /* 0x001fe20000000000 */
[----:B------:R-:W-:-:S01]  /*2650*/  FADD R214, RZ, R38 ;  /* 0x00000026ffd67221 */ /* 0x000fc20000000000 */
[----:B------:R-:W-:Y:S01]  /*2660*/  FADD R213, RZ, R39 ;  /* 0x00000027ffd57221 */ /* 0x000fe20000000000 */
[----:B------:R-:W-:-:S01]  /*2670*/  FADD R212, RZ, R40 ;  /* 0x00000028ffd47221 */ /* 0x000fc20000000000 */
[----:B------:R-:W-:Y:S01]  /*2680*/  FADD R211, RZ, R41 ;  /* 0x00000029ffd37221 */ /* 0x000fe20000000000 */
[----:B------:R0:W-:Y:S01]  /*2690*/  STL [R1], R227 ;  /* 0x000000e301007387 */ /* 0x0001e20000100800 */
        /* <DEDUP_REMOVED lines=94> */
[----:B0-----:R-:W-:-:S05]  /*2c80*/  FADD R227, RZ, R131 ;  /* 0x00000083ffe37221 */ /* 0x001fca0000000000 */
[----:B------:R0:W-:Y:S02]  /*2c90*/  STL [R1+0x1c], R227 ;  /* 0x00001ce301007387 */ /* 0x0001e40000100800 */
        /* <DEDUP_REMOVED lines=39> */
[----:B------:R0:W-:Y:S04]  /*2f10*/  STL [R1+0x6c], R227 ;  /* 0x00006ce301007387 */ /* 0x0001e80000100800 */
[----:B0-----:R0:W5:Y:S01]  /*2f20*/  LDL.LU R227, [R1+0x88] ;  /* 0x0000880001e37983 */ /* 0x0011620000300800 */
[----:B------:R-:W-:-:S05]  /*2f30*/  UMOV UR6, URZ ;  /* 0x0000003f00067c82 */ /* 0x000fca0008000000 */
.L_x_22:
[----:B------:R-:W-:Y:S01]  /*2f40*/  UIADD3 UR16, UR5, 0x1, URZ ;  /* 0x0000000105107890 */ /* 0x000fe2000fffe03f */
[----:B------:R-:W-:-:S03]  /*2f50*/  UMOV UR8, 0x1 ;  /* 0x0000000100087882 */ /* 0x000fc60000000000 */
[----:B------:R-:W-:-:S04]  /*2f60*/  UISETP.NE.AND UP0, UPT, UR16, 0x4, UPT ;  /* 0x000000041000788c */ /* 0x000fc8000bf05270 */
[----:B------:R-:W-:Y:S02]  /*2f70*/  USEL UR17, URZ, 0x1, UP0 ;  /* 0x000000013f117887 */ /* 0x000fe40008000000 */
[----:B------:R-:W-:Y:S02]  /*2f80*/  USEL UR16, UR16, URZ, UP0 ;  /* 0x0000003f10107287 */ /* 0x000fe40008000000 */
[----:B------:R-:W-:-:S12]  /*2f90*/  ULOP3.LUT UR17, UR4, UR17, URZ, 0x3c, !UPT ;  /* 0x0000001104117292 */ /* 0x000fd8000f8e3c3f */
.L_x_17:
[----:B------:R-:W-:-:S04]  /*2fa0*/  UISETP.LT.AND UP0, UPT, UR12, 0x1, UPT ;  /* 0x000000010c00788c */ /* 0x000fc8000bf01270 */
[----:B------:R-:W-:-:S04]  /*2fb0*/  USEL UR9, UR12, 0x1, UP0 ;  /* 0x000000010c097887 */ /* 0x000fc80008000000 */
[----:B------:R-:W-:-:S04]  /*2fc0*/  UIADD3 UR9, UR12, -UR9, URZ ;  /* 0x800000090c097290 */ /* 0x000fc8000fffe03f */
[----:B------:R-:W-:-:S06]  /*2fd0*/  UISETP.GE.AND UP0, UPT, UR9, 0x1, UPT ;  /* 0x000000010900788c */ /* 0x000fcc000bf06270 */
[----:B------:R-:W-:-:S13]  /*2fe0*/  PLOP3.LUT P0, PT, PT, PT, UP0, 0x80, 0x0 ;  /* 0x000000000000781c */ /* 0x000fda0003f0f008 */
[----:B------:R-:W-:Y:S05]  /*2ff0*/  @!P0 BRA `(.L_x_23) ;  /* 0x0000001000dc8947 */ /* 0x000fea0003800000 */
[----:B------:R-:W-:Y:S01]  /*3000*/  UMOV UR24, UR9 ;  /* 0x0000000900187c82 */ /* 0x000fe20008000000 */
[----:B------:R-:W-:Y:S01]  /*3010*/  UMOV UR25, UR5 ;  /* 0x0000000500197c82 */ /* 0x000fe20008000000 */
[----:B------:R-:W-:-:S05]  /*3020*/  ULDC UR27, c[0x0][0x50c] ;  /* 0x00014300001b7ab9 */ /* 0x000fca0000000800 */
.L_x_31:
[----:B------:R-:W-:-:S06]  /*3030*/  UISETP.NE.AND UP0, UPT, UR23, 0x3, UPT ;  /* 0x000000031700788c */ /* 0x000fcc000bf05270 */
[----:B------:R-:W-:-:S13]  /*3040*/  PLOP3.LUT P1, PT, PT, PT, UP0, 0x80, 0x0 ;  /* 0x000000000000781c */ /* 0x000fda0003f2f008 */
[----:B-----5:R-:W-:Y:S05]  /*3050*/  @!P1 BRA `(.L_x_24) ;  /* 0x0000000000049947 */ /* 0x020fea0003800000 */
[----:B------:R-:W-:Y:S01]  /*3060*/  BPT.TRAP 0x1 ;  /* 0x000000040000795c */ /* 0x000fe20000300000 */
.L_x_24:
[----:B------:R-:W1:Y:S01]  /*3070*/  S2UR UR9, SR_CgaCtaId ;  /* 0x00000000000979c3 */ /* 0x000e620000008800 */
[----:B------:R-:W-:Y:S01]  /*3080*/  UMOV UR14, 0x400 ;  /* 0x00000400000e7882 */ /* 0x000fe20000000000 */
[----:B------:R-:W-:-:S05]  /*3090*/  IMAD.U32 R229, RZ, RZ, UR17 ;  /* 0x00000011ffe57e24 */ /* 0x000fca000f8e00ff */
[----:B------:R-:W-:Y:S01]  /*30a0*/  SHF.L.U32 R229, R229, 0x1f, RZ ;  /* 0x0000001fe5e57819 */ /* 0x000fe200000006ff */
[----:B-1----:R-:W-:-:S04]  /*30b0*/  ULEA UR14, UR9, UR14, 0x18 ;  /* 0x0000000e090e7291 */ /* 0x002fc8000f8ec03f */
[----:B------:R-:W-:-:S09]  /*30c0*/  ULEA UR9, UR16, UR14, 0x3 ;  /* 0x0000000e10097291 */ /* 0x000fd2000f8e183f */
[----:B------:R1:W2:Y:S01]  /*30d0*/  SYNCS.PHASECHK.TRANS64.TRYWAIT P0, [UR9], R229 ;  /* 0x000000e5ff0075a7 */ /* 0x0002a20008000149 */
[----:B------:R-:W-:Y:S05]  /*30e0*/  @!P1 BRA `(.L_x_25) ;  /* 0x0000000000049947 */ /* 0x000fea0003800000 */
[----:B------:R-:W-:Y:S01]  /*30f0*/  BPT.TRAP 0x1 ;  /* 0x000000040000795c */ /* 0x000fe20000300000 */
.L_x_25:
[----:B--2---:R-:W-:Y:S05]  /*3100*/  @P0 BRA `(.L_x_26) ;  /* 0x0000000000080947 */ /* 0x004fea0003800000 */
[----:B------:R-:W2:Y:S02]  /*3110*/  SYNCS.PHASECHK.TRANS64.TRYWAIT P0, [UR9], R229 ;  /* 0x000000e5ff0075a7 */ /* 0x000ea40008000149 */
[----:B--2---:R-:W-:Y:S05]  /*3120*/  @!P0 BRA `(.L_x_27) ;  /* 0x000000d000c48947 */ /* 0x004fea0003800000 */
.L_x_26:
[----:B------:R-:W-:Y:S01]  /*3130*/  UIADD3 UR9, UR14, 0x10100, URZ ;  /* 0x000101000e097890 */ /* 0x000fe2000fffe03f */
[----:B------:R-:W-:Y:S01]  /*3140*/  WARPGROUP.ARRIVE ;  /* 0x00000000000079c5 */ /* 0x000fe20000000000 */
[----:B------:R-:W-:Y:S02]  /*3150*/  UISETP.NE.AND UP0, UPT, UR7, URZ, UPT ;  /* 0x0000003f0700728c */ /* 0x000fe4000bf05270 */
[----:B------:R-:W-:Y:S02]  /*3160*/  USHF.R.U32.HI UR9, URZ, 0x4, UR9 ;  /* 0x000000043f097899 */ /* 0x000fe40008011609 */
[----:B------:R-:W-:Y:S02]  /*3170*/  USEL UR8, UR8, URZ, !UP0 ;  /* 0x0000003f08087287 */ /* 0x000fe4000c000000 */
[----:B------:R-:W-:Y:S02]  /*3180*/  ULOP3.LUT UR9, UR9, 0x3fff, URZ, 0xc0, !UPT ;  /* 0x00003fff09097892 */ /* 0x000fe4000f8ec03f */
[----:B------:R-:W-:-:S02]  /*3190*/  ULOP3.LUT UR7, UR15, 0x10000, URZ, 0xfc, !UPT ;  /* 0x000100000f077892 */ /* 0x000fc4000f8efc3f */
[----:B------:R-:W-:Y:S02]  /*31a0*/  ULOP3.LUT UR9, UR9, 0x10000, URZ, 0xfc, !UPT ;  /* 0x0001000009097892 */ /* 0x000fe4000f8efc3f */
[----:B------:R-:W-:Y:S02]  /*31b0*/  UISETP.NE.U32.AND UP0, UPT, UR8, URZ, UPT ;  /* 0x0000003f0800728c */ /* 0x000fe4000bf05070 */
[----:B------:R-:W-:Y:S02]  /*31c0*/  ULEA UR7, UR16, UR7, 0xa ;  /* 0x0000000710077291 */ /* 0x000fe4000f8e503f */
[----:B------:R-:W-:Y:S01]  /*31d0*/  ULEA UR26, UR16, UR9, 0xb ;  /* 0x00000009101a7291 */ /* 0x000fe2000f8e583f */
[----:B------:R-:W-:Y:S02]  /*31e0*/  UMOV UR11, 0x40000040 ;  /* 0x40000040000b7882 */ /* 0x000fe40000000000 */
[----:B------:R-:W-:Y:S01]  /*31f0*/  UMOV UR9, 0x40000040 ;  /* 0x4000004000097882 */ /* 0x000fe20000000000 */
[----:B------:R-:W-:Y:S01]  /*3200*/  UIADD3 UR6, UR6, 0x4, URZ ;  /* 0x0000000406067890 */ /* 0x000fe2000fffe03f */
[----:B------:R-:W-:-:S02]  /*3210*/  UMOV UR8, UR7 ;  /* 0x0000000700087c82 */ /* 0x000fc40008000000 */
[----:B------:R-:W-:Y:S02]  /*3220*/  UMOV UR10, UR26 ;  /* 0x0000001a000a7c82 */ /* 0x000fe40008000000 */
[----:B------:R-:W-:Y:S01]  /*3230*/  QGMMA.64x256x32.F32.E5M2.E5M2 R24, gdesc[UR8], R24, UP0 ;  /* 0x03e00000081879f3 */ /* 0x000fe2000bf03818 */
[----:B------:R-:W-:Y:S02]  /*3240*/  UIADD3 UR8, UR7, 0x2, URZ ;  /* 0x0000000207087890 */ /* 0x000fe4000fffe03f */
[----:B------:R-:W-:Y:S01]  /*3250*/  UIADD3 UR10, UR26, 0x2, URZ ;  /* 0x000000021a0a7890 */ /* 0x000fe2000fffe03f */
[----:B------:R-:W-:Y:S01]  /*3260*/  UMOV UR9, 0x40000040 ;  /* 0x4000004000097882 */ /* 0x000fe20000000000 */
[----:B------:R-:W-:Y:S01]  /*3270*/  UMOV UR11, 0x40000040 ;  /* 0x40000040000b7882 */ /* 0x000fe20000000000 */
[----:B------:R-:W-:-:S15]  /*3280*/  UISETP.NE.AND UP0, UPT, UR6, UR27, UPT ;  /* 0x0000001b0600728c */ /* 0x000fde000bf05270 */
[----:B------:R-:W-:-:S07]  /*3290*/  NOP ;  /* 0x0000000000007918 */ /* 0x000fce0000000000 */
[----:B------:R-:W-:Y:S01]  /*32a0*/  QGMMA.64x256x32.F32.E5M2.E5M2 R24, gdesc[UR8], R24 ;  /* 0x03e00000081879f3 */ /* 0x000fe20008703818 */
[----:B------:R-:W-:Y:S02]  /*32b0*/  UIADD3 UR8, UR7, 0x4, URZ ;  /* 0x0000000407087890 */ /* 0x000fe4000fffe03f */
[----:B------:R-:W-:Y:S01]  /*32c0*/  UIADD3 UR10, UR26, 0x4, URZ ;  /* 0x000000041a0a7890 */ /* 0x000fe2000fffe03f */
[----:B------:R-:W-:Y:S01]  /*32d0*/  UMOV UR9, 0x40000040 ;  /* 0x4000004000097882 */ /* 0x000fe20000000000 */
[----:B------:R-:W-:-:S15]  /*32e0*/  UMOV UR11, 0x40000040 ;  /* 0x40000040000b7882 */ /* 0x000fde0000000000 */
[----:B------:R-:W-:-:S08]  /*32f0*/  NOP ;  /* 0x0000000000007918 */ /* 0x000fd00000000000 */
[----:B------:R-:W-:Y:S01]  /*3300*/  QGMMA.64x256x32.F32.E5M2.E5M2 R24, gdesc[UR8], R24 ;  /* 0x03e00000081879f3 */ /* 0x000fe20008703818 */
[----:B------:R-:W-:Y:S02]  /*3310*/  UIADD3 UR8, UR7, 0x6, URZ ;  /* 0x0000000607087890 */ /* 0x000fe4000fffe03f */
[----:B------:R-:W-:Y:S01]  /*3320*/  UIADD3 UR10, UR26, 0x6, URZ ;  /* 0x000000061a0a7890 */ /* 0x000fe2000fffe03f */
[----:B------:R-:W-:Y:S01]  /*3330*/  UMOV UR9, 0x40000040 ;  /* 0x4000004000097882 */ /* 0x000fe20000000000 */
[----:B------:R-:W-:Y:S01]  /*3340*/  UMOV UR11, 0x40000040 ;  /* 0x40000040000b7882 */ /* 0x000fe20000000000 */
[----:B------:R-:W-:-:S06]  /*3350*/  USEL UR7, URZ, 0x1, UP0 ;  /* 0x000000013f077887 */ /* 0x000fcc0008000000 */
[----:B------:R-:W-:-:S15]  /*3360*/  ISETP.NE.AND P0, PT, RZ, UR7, PT ;  /* 0x00000007ff007c0c */ /* 0x000fde000bf05270 */
[----:B------:R-:W-:-:S01]  /*3370*/  NOP ;  /* 0x0000000000007918 */ /* 0x000fc20000000000 */
[----:B------:R-:W-:Y:S03]  /*3380*/  QGMMA.64x256x32.F32.E5M2.E5M2 R24, gdesc[UR8], R24, gsb0 ;  /* 0x03e00000081879f3 */ /* 0x000fe60008003818 */
[----:B------:R-:W-:Y:S02]  /*3390*/  WARPGROUP.DEPBAR.LE gsb0, 0x1 ;  /* 0x00008000000079c5 */ /* 0x000fe40000010100 */
[----:B------:R-:W-:Y:S05]  /*33a0*/  @!P0 BRA `(.L_x_28) ;  /* 0x0000000c00708947 */ /* 0x000fea0003800000 */
[----:B------:R-:W-:Y:S02]  /*33b0*/  WARPGROUP.DEPBAR.LE gsb0, 0x0 ;  /* 0x00008000000079c5 */ /* 0x000fe40000010000 */
[----:B-----5:R-:W-:-:S01]  /*33c0*/  FADD R227, R25, R227 ;  /* 0x000000e319e37221 */ /* 0x020fc20000000000 */
[----:B------:R-:W-:Y:S01]  /*33d0*/  FADD R226, R26, R226 ;  /* 0x000000e21ae27221 */ /* 0x000fe20000000000 */
[----:B------:R-:W-:-:S01]  /*33e0*/  FADD R225, R27, R225 ;  /* 0x000000e11be17221 */ /* 0x000fc20000000000 */
[----:B------:R-:W-:Y:S01]  /*33f0*/  FADD R224, R28, R224 ;  /* 0x000000e01ce07221 */ /* 0x000fe20000000000 */
[----:B------:R-:W-:-:S01]  /*3400*/  FADD R223, R29, R223 ;  /* 0x000000df1ddf7221 */ /* 0x000fc20000000000 */
[----:B------:R2:W-:Y:S01]  /*3410*/  STL [R1+0x88], R227 ;  /* 0x000088e301007387 */ /* 0x0005e20000100800 */
[----:B------:R-:W-:-:S01]  /*3420*/  FADD R222, R30, R222 ;  /* 0x000000de1ede7221 */ /* 0x000fc20000000000 */
[----:B------:R-:W-:Y:S01]  /*3430*/  FADD R221, R31, R221 ;  /* 0x000000dd1fdd7221 */ /* 0x000fe20000000000 */
[----:B------:R-:W-:-:S01]  /*3440*/  FADD R220, R32, R220 ;  /* 0x000000dc20dc7221 */ /* 0x000fc20000000000 */
[----:B------:R-:W-:Y:S01]  /*3450*/  FADD R219, R33, R219 ;  /* 0x000000db21db7221 */ /* 0x000fe20000000000 */
[----:B------:R-:W-:-:S01]  /*3460*/  FADD R218, R34, R218 ;  /* 0x000000da22da7221 */ /* 0x000fc20000000000 */
[----:B------:R-:W-:Y:S01]  /*3470*/  FADD R217, R35, R217 ;  /* 0x000000d923d97221 */ /* 0x000fe20000000000 */
[----:B------:R-:W-:-:S01]  /*3480*/  FADD R216, R36, R216 ;  /* 0x000000d824d87221 */ /* 0x000fc20000000000 */
[----:B------:R-:W-:Y:S01]  /*3490*/  FADD R215, R37, R215 ;  /* 0x000000d725d77221 */ /* 0x000fe20000000000 */
[----:B------:R-:W-:-:S01]  /*34a0*/  FADD R214, R38, R214 ;  /* 0x000000d626d67221 */ /* 0x000fc20000000000 */
[----:B--2---:R-:W2:Y:S01]  /*34b0*/  LDL.LU R227, [R1+0x28] ;  /* 0x0000280001e37983 */ /* 0x004ea20000300800 */
[----:B------:R-:W-:-:S01]  /*34c0*/  FADD R213, R39, R213 ;  /* 0x000000d527d57221 */ /* 0x000fc20000000000 */
[----:B------:R-:W-:Y:S01]  /*34d0*/  FADD R212, R40, R212 ;  /* 0x000000d428d47221 */ /* 0x000fe20000000000 */
[----:B------:R-:W-:-:S01]  /*34e0*/  FADD R211, R41, R211 ;  /* 0x000000d329d37221 */ /* 0x000fc20000000000 */
[----:B------:R3:W-:Y:S01]  /*34f0*/  STL [R1+0x8c], R226 ;  /* 0x00008ce201007387 */ /* 0x0007e20000100800 */
[----:B------:R-:W-:-:S03]  /*3500*/  FADD R228, R24, R228 ;  /* 0x000000e418e47221 */ /* 0x000fc60000000000 */
[----:B---3--:R-:W3:Y:S04]  /*3510*/  LDL.LU R226, [R1+0x24] ;  /* 0x0000240001e27983 */ /* 0x008ee80000300800 */
[----:B------:R4:W-:Y:S04]  /*3520*/  STL [R1+0x90], R225 ;  /* 0x000090e101007387 */ /* 0x0009e80000100800 */
[----:B----4-:R-:W4:Y:S04]  /*3530*/  LDL.LU R225, [R1+0x20] ;  /* 0x0000200001e17983 */ /* 0x010f280000300800 */
[----:B------:R0:W-:Y:S04]  /*3540*/  STL [R1+0x94], R224 ;  /* 0x000094e001007387 */ /* 0x0001e80000100800 */
[----:B0-----:R-:W4:Y:S04]  /*3550*/  LDL.LU R224, [R1+0x1c] ;  /* 0x00001c0001e07983 */ /* 0x001f280000300800 */
        /* <DEDUP_REMOVED lines=13> */
[----:B0-----:R-:W4:Y:S04]  /*3630*/  LDL.LU R217, [R1] ;  /* 0x0000000001d97983 */ /* 0x001f280000300800 */
[----:B------:R-:W-:Y:S04]  /*3640*/  STL [R1+0xb4], R216 ;  /* 0x0000b4d801007387 */ /* 0x000fe80000100800 */
[----:B------:R-:W-:Y:S04]  /*3650*/  STL [R1+0xb8], R215 ;  /* 0x0000b8d701007387 */ /* 0x000fe80000100800 */
[----:B------:R-:W-:Y:S04]  /*3660*/  STL [R1+0xbc], R214 ;  /* 0x0000bcd601007387 */ /* 0x000fe80000100800 */
[----:B------:R-:W-:Y:S04]  /*3670*/  STL [R1+0xc0], R213 ;  /* 0x0000c0d501007387 */ /* 0x000fe80000100800 */
[----:B------:R-:W-:Y:S04]  /*3680*/  STL [R1+0xc4], R212 ;  /* 0x0000c4d401007387 */ /* 0x000fe80000100800 */
[----:B------:R0:W-:Y:S01]  /*3690*/  STL [R1+0xc8], R211 ;  /* 0x0000c8d301007387 */ /* 0x0001e20000100800 */
[----:B--2---:R-:W-:-:S01]  /*36a0*/  FADD R227, R134, R227 ;  /* 0x000000e386e37221 */ /* 0x004fc20000000000 */
[----:B---3--:R-:W-:Y:S01]  /*36b0*/  FADD R226, R133, R226 ;  /* 0x000000e285e27221 */ /* 0x008fe20000000000 */
[----:B----4-:R-:W-:-:S01]  /*36c0*/  FADD R225, R132, R225 ;  /* 0x000000e184e17221 */ /* 0x010fc20000000000 */
[----:B------:R-:W-:Y:S01]  /*36d0*/  FADD R224, R131, R224 ;  /* 0x000000e083e07221 */ /* 0x000fe20000000000 */
[----:B------:R-:W-:-:S01]  /*36e0*/  FADD R223, R130, R223 ;  /* 0x000000df82df7221 */ /* 0x000fc20000000000 */
[----:B------:R-:W-:Y:S01]  /*36f0*/  FADD R222, R129, R222 ;  /* 0x000000de81de7221 */ /* 0x000fe20000000000 */
[----:B------:R-:W-:-:S01]  /*3700*/  FADD R221, R128, R221 ;  /* 0x000000dd80dd7221 */ /* 0x000fc20000000000 */
[----:B------:R-:W-:Y:S01]  /*3710*/  FADD R220, R127, R220 ;  /* 0x000000dc7fdc7221 */ /* 0x000fe20000000000 */
[----:B------:R-:W-:-:S01]  /*3720*/  FADD R219, R126, R219 ;  /* 0x000000db7edb7221 */ /* 0x000fc20000000000 */
[----:B------:R-:W-:Y:S01]  /*3730*/  FADD R218, R125, R218 ;  /* 0x000000da7dda7221 */ /* 0x000fe20000000000 */
[----:B------:R-:W-:-:S05]  /*3740*/  FADD R217, R124, R217 ;  /* 0x000000d97cd97221 */ /* 0x000fca0000000000 */
[----:B------:R2:W-:Y:S04]  /*3750*/  STL [R1], R217 ;  /* 0x000000d901007387 */ /* 0x0005e80000100800 */
[----:B------:R3:W-:Y:S04]  /*3760*/  STL [R1+0x4], R218 ;  /* 0x000004da01007387 */ /* 0x0007e80000100800 */
[----:B------:R4:W-:Y:S04]  /*3770*/  STL [R1+0x8], R219 ;  /* 0x000008db01007387 */ /* 0x0009e80000100800 */
[----:B------:R1:W-:Y:S04]  /*3780*/  STL [R1+0xc], R220 ;  /* 0x00000cdc01007387 */ /* 0x0003e80000100800 */
[----:B------:R1:W-:Y:S04]  /*3790*/  STL [R1+0x10], R221 ;  /* 0x000010dd01007387 */ /* 0x0003e80000100800 */
[----:B------:R1:W-:Y:S04]  /*37a0*/  STL [R1+0x14], R222 ;  /* 0x000014de01007387 */ /* 0x0003e80000100800 */
[----:B------:R1:W-:Y:S04]  /*37b0*/  STL [R1+0x18], R223 ;  /* 0x000018df01007387 */ /* 0x0003e80000100800 */
[----:B------:R1:W-:Y:S04]  /*37c0*/  STL [R1+0x1c], R224 ;  /* 0x00001ce001007387 */ /* 0x0003e80000100800 */
[----:B0-----:R-:W4:Y:S04]  /*37d0*/  LDL.LU R211, [R1+0x2c] ;  /* 0x00002c0001d37983 */ /* 0x001f280000300800 */
[----:B------:R0:W-:Y:S04]  /*37e0*/  STL [R1+0x20], R225 ;  /* 0x000020e101007387 */ /* 0x0001e80000100800 */
[----:B------:R-:W4:Y:S04]  /*37f0*/  LDL.LU R212, [R1+0x30] ;  /* 0x0000300001d47983 */ /* 0x000f280000300800 */
[----:B------:R0:W-:Y:S04]  /*3800*/  STL [R1+0x24], R226 ;  /* 0x000024e201007387 */ /* 0x0001e80000100800 */
[----:B------:R-:W4:Y:S04]  /*3810*/  LDL.LU R213, [R1+0x34] ;  /* 0x0000340001d57983 */ /* 0x000f280000300800 */
[----:B------:R0:W-:Y:S04]  /*3820*/  STL [R1+0x28], R227 ;  /* 0x000028e301007387 */ /* 0x0001e80000100800 */
[----:B------:R-:W4:Y:S04]  /*3830*/  LDL.LU R214, [R1+0x38] ;  /* 0x0000380001d67983 */ /* 0x000f280000300800 */
[----:B------:R-:W4:Y:S04]  /*3840*/  LDL.LU R215, [R1+0x3c] ;  /* 0x00003c0001d77983 */ /* 0x000f280000300800 */
[----:B------:R-:W4:Y:S04]  /*3850*/  LDL.LU R216, [R1+0x40] ;  /* 0x0000400001d87983 */ /* 0x000f280000300800 */
[----:B--2---:R-:W2:Y:S04]  /*3860*/  LDL.LU R217, [R1+0x44] ;  /* 0x0000440001d97983 */ /* 0x004ea80000300800 */
[----:B---3--:R-:W3:Y:S04]  /*3870*/  LDL.LU R218, [R1+0x48] ;  /* 0x0000480001da7983 */ /* 0x008ee80000300800 */
[----:B----4-:R-:W4:Y:S04]  /*3880*/  LDL.LU R219, [R1+0x4c] ;  /* 0x00004c0001db7983 */ /* 0x010f280000300800 */
[----:B-1----:R-:W4:Y:S04]  /*3890*/  LDL.LU R220, [R1+0x50] ;  /* 0x0000500001dc7983 */ /* 0x002f280000300800 */
[----:B------:R-:W4:Y:S04]  /*38a0*/  LDL.LU R221, [R1+0x54] ;  /* 0x0000540001dd7983 */ /* 0x000f280000300800 */
[----:B------:R-:W4:Y:S04]  /*38b0*/  LDL.LU R222, [R1+0x58] ;  /* 0x0000580001de7983 */ /* 0x000f280000300800 */
[----:B------:R-:W4:Y:S04]  /*38c0*/  LDL.LU R223, [R1+0x5c] ;  /* 0x00005c0001df7983 */ /* 0x000f280000300800 */
[----:B------:R-:W4:Y:S04]  /*38d0*/  LDL.LU R224, [R1+0x60] ;  /* 0x0000600001e07983 */ /* 0x000f280000300800 */
[----:B0-----:R-:W4:Y:S04]  /*38e0*/  LDL.LU R225, [R1+0x64] ;  /* 0x0000640001e17983 */ /* 0x001f280000300800 */
[----:B------:R-:W4:Y:S04]  /*38f0*/  LDL.LU R226, [R1+0x68] ;  /* 0x0000680001e27983 */ /* 0x000f280000300800 */
[----:B------:R-:W4:Y:S01]  /*3900*/  LDL.LU R227, [R1+0x6c] ;  /* 0x00006c0001e37983 */ /* 0x000f220000300800 */
[----:B------:R-:W-:-:S05]  /*3910*/  FADD R211, R135, R211 ;  /* 0x000000d387d37221 */ /* 0x000fca0000000000 */
[----:B------:R0:W-:Y:S01]  /*3920*/  STL [R1+0x2c], R211 ;  /* 0x00002cd301007387 */ /* 0x0001e20000100800 */
[----:B------:R-:W-:-:S03]  /*3930*/  FADD R212, R136, R212 ;  /* 0x000000d488d47221 */ /* 0x000fc60000000000 */
[----:B0-----:R0:W5:Y:S01]  /*3940*/  LDL.LU R211, [R1+0xc8] ;  /* 0x0000c80001d37983 */ /* 0x0011620000300800 */
[----:B------:R-:W-:-:S03]  /*3950*/  FADD R213, R137, R213 ;  /* 0x000000d589d57221 */ /* 0x000fc60000000000 */
[----:B------:R1:W-:Y:S01]  /*3960*/  STL [R1+0x30], R212 ;  /* 0x000030d401007387 */ /* 0x0003e20000100800 */
[----:B------:R-:W-:-:S01]  /*3970*/  FADD R214, R138, R214 ;  /* 0x000000d68ad67221 */ /* 0x000fc20000000000 */
[----:B------:R-:W-:Y:S02]  /*3980*/  FADD R215, R139, R215 ;  /* 0x000000d78bd77221 */ /* 0x000fe40000000000 */
[----:B-1----:R0:W5:Y:S01]  /*3990*/  LDL.LU R212, [R1+0xc4] ;  /* 0x0000c40001d47983 */ /* 0x0021620000300800 */
[----:B------:R-:W-:-:S03]  /*39a0*/  FADD R216, R140, R216 ;  /* 0x000000d88cd87221 */ /* 0x000fc60000000000 */
[----:B------:R1:W-:Y:S01]  /*39b0*/  STL [R1+0x34], R213 ;  /* 0x000034d501007387 */ /* 0x0003e20000100800 */
[----:B--2---:R-:W-:-:S03]  /*39c0*/  FADD R217, R141, R217 ;  /* 0x000000d98dd97221 */ /* 0x004fc60000000000 */
[----:B-1----:R0:W5:Y:S01]  /*39d0*/  LDL.LU R213, [R1+0xc0] ;  /* 0x0000c00001d57983 */ /* 0x0021620000300800 */
[----:B---3--:R-:W-:-:S03]  /*39e0*/  FADD R218, R142, R218 ;  /* 0x000000da8eda7221 */ /* 0x008fc60000000000 */
[----:B------:R1:W-:Y:S01]  /*39f0*/  STL [R1+0x38], R214 ;  /* 0x000038d601007387 */ /* 0x0003e20000100800 */
[----:B----4-:R-:W-:-:S01]  /*3a00*/  FADD R219, R143, R219 ;  /* 0x000000db8fdb7221 */ /* 0x010fc20000000000 */
[----:B------:R-:W-:Y:S02]  /*3a10*/  FADD R220, R144, R220 ;  /* 0x000000dc90dc7221 */ /* 0x000fe40000000000 */
[----:B-1----:R0:W5:Y:S04]  /*3a20*/  LDL.LU R214, [R1+0xbc] ;  /* 0x0000bc0001d67983 */ /* 0x0021680000300800 */
[----:B------:R1:W-:Y:S01]  /*3a30*/  STL [R1+0x3c], R215 ;  /* 0x00003cd701007387 */ /* 0x0003e20000100800 */
[----:B------:R-:W-:-:S01]  /*3a40*/  FADD R221, R145, R221 ;  /* 0x000000dd91dd7221 */ /* 0x000fc20000000000 */
[----:B------:R-:W-:-:S02]  /*3a50*/  FADD R222, R146, R222 ;  /* 0x000000de92de7221 */ /* 0x000fc40000000000 */
[----:B-1----:R0:W5:Y:S04]  /*3a60*/  LDL.LU R215, [R1+0xb8] ;  /* 0x0000b80001d77983 */ /* 0x0021680000300800 */
[----:B------:R1:W-:Y:S01]  /*3a70*/  STL [R1+0x40], R216 ;  /* 0x000040d801007387 */ /* 0x0003e20000100800 */
[----:B------:R-:W-:-:S03]  /*3a80*/  FADD R223, R147, R223 ;  /* 0x000000df93df7221 */ /* 0x000fc60000000000 */
        /* <DEDUP_REMOVED lines=13> */
[----:B------:R1:W-:Y:S04]  /*3b60*/  STL [R1+0x54], R221 ;  /* 0x000054dd01007387 */ /* 0x0003e80000100800 */
        /* <DEDUP_REMOVED lines=12> */
[----:B-1----:R0:W5:Y:S01]  /*3c30*/  LDL.LU R227, [R1+0x88] ;  /* 0x0000880001e37983 */ /* 0x0021620000300800 */
        /* <DEDUP_REMOVED lines=82> */
[----:B0-----:R-:W-:-:S06]  /*4160*/  UMOV UR6, URZ ;  /* 0x0000003f00067c82 */ /* 0x001fcc0008000000 */
.L_x_28:
[----:B------:R-:W-:Y:S05]  /*4170*/  @!P1 BRA `(.L_x_29) ;  /* 0x0000000000049947 */ /* 0x000fea0003800000 */
[----:B------:R-:W-:Y:S01]  /*4180*/  BPT.TRAP 0x1 ;  /* 0x000000040000795c */ /* 0x000fe20000300000 */
.L_x_29:
[----:B------:R2:W-:Y:S04]  /*4190*/  STL [R1+0x8c], R2 ;  /* 0x00008c0201007387 */ /* 0x0005e80000100800 */
[----:B--2---:R-:W2:Y:S04]  /*41a0*/  LDL R2, [R1+0x70] ;  /* 0x0000700001027983 */ /* 0x004ea80000100800 */
[----:B-----5:R3:W-:Y:S04]  /*41b0*/  STL [R1+0x88], R0 ;  /* 0x0000880001007387 */ /* 0x0207e80000100800 */
[----:B---3--:R-:W3:Y:S01]  /*41c0*/  LDL R0, [R1+0x74] ;  /* 0x0000740001007983 */ /* 0x008ee20000100800 */
[----:B-1----:R-:W-:Y:S01]  /*41d0*/  IMAD.U32 R229, RZ, RZ, UR25 ;  /* 0x00000019ffe57e24 */ /* 0x002fe2000f8e00ff */
[----:B--2---:R-:W-:-:S02]  /*41e0*/  ISETP.NE.AND P0, PT, R2, RZ, PT ;  /* 0x000000ff0200720c */ /* 0x004fc40003f05270 */
[----:B------:R1:W5:Y:S11]  /*41f0*/  LDL.LU R2, [R1+0x8c] ;  /* 0x00008c0001027983 */ /* 0x0003760000300800 */
[----:B------:R-:W-:-:S05]  /*4200*/  @P0 LEA R229, R229, UR14, 0x3 ;  /* 0x0000000ee5e50c11 */ /* 0x000fca000f8e18ff */
[----:B------:R-:W-:-:S05]  /*4210*/  @P0 VIADD R229, R229, 0x20 ;  /* 0x00000020e5e50836 */ /* 0x000fca0000000000 */
[----:B---3--:R-:W-:Y:S02]  /*4220*/  @P0 PRMT R229, R0, 0x654, R229 ;  /* 0x0000065400e50816 */ /* 0x008fe400000000e5 */
[----:B------:R1:W5:Y:S01]  /*4230*/  LDL.LU R0, [R1+0x88] ;  /* 0x0000880001007983 */ /* 0x0003620000300800 */
[----:B------:R-:W-:Y:S01]  /*4240*/  UISETP.GT.U32.AND UP0, UPT, UR13, 0x1, UPT ;  /* 0x000000010d00788c */ /* 0x000fe2000bf04070 */
[----:B------:R1:W-:Y:S05]  /*4250*/  @P0 SYNCS.ARRIVE.TRANS64.RED.A1T0 RZ, [R229+URZ], RZ ;  /* 0x000000ffe5ff09a7 */ /* 0x0003ea000810043f */
[----:B------:R-:W-:-:S13]  /*4260*/  PLOP3.LUT P0, PT, PT, PT, UP0, 0x80, 0x0 ;  /* 0x000000000000781c */ /* 0x000fda0003f0f008 */
[----:B-1----:R-:W-:Y:S05]  /*4270*/  @P0 BRA `(.L_x_30) ;  /* 0x0000000000040947 */ /* 0x002fea0003800000 */
[----:B------:R-:W-:Y:S01]  /*4280*/  BPT.TRAP 0x1 ;  /* 0x000000040000795c */ /* 0x000fe20000300000 */
.L_x_30:
[----:B------:R-:W-:Y:S02]  /*4290*/  UISETP.GT.AND UP2, UPT, UR24, 0x1, UPT ;  /* 0x000000011800788c */ /* 0x000fe4000bf44270 */
[----:B------:R-:W-:Y:S02]  /*42a0*/  UIADD3 UR16, UR16, 0x1, URZ ;  /* 0x0000000110107890 */ /* 0x000fe4000fffe03f */
[----:B------:R-:W-:Y:S02]  /*42b0*/  UIADD3 UR25, UR25, 0x1, URZ ;  /* 0x0000000119197890 */ /* 0x000fe4000fffe03f */
[----:B------:R-:W-:Y:S01]  /*42c0*/  PLOP3.LUT P0, PT, PT, PT, UP2, 0x80, 0x0 ;  /* 0x000000000000781c */ /* 0x000fe20003f0f028 */
[----:B------:R-:W-:Y:S02]  /*42d0*/  UISETP.NE.AND UP0, UPT, UR16, 0x4, UPT ;  /* 0x000000041000788c */ /* 0x000fe4000bf05270 */
[----:B------:R-:W-:Y:S02]  /*42e0*/  UIADD3 UR9, UR24, -0x1, URZ ;  /* 0xffffffff18097890 */ /* 0x000fe4000fffe03f */
[----:B------:R-:W-:-:S02]  /*42f0*/  USEL UR8, URZ, 0x1, UP0 ;  /* 0x000000013f087887 */ /* 0x000fc40008000000 */
[----:B------:R-:W-:Y:S02]  /*4300*/  UISETP.NE.AND UP1, UPT, UR25, 0x4, UPT ;  /* 0x000000041900788c */ /* 0x000fe4000bf25270 */
[----:B------:R-:W-:Y:S02]  /*4310*/  ULOP3.LUT UR17, UR17, UR8, URZ, 0x3c, !UPT ;  /* 0x0000000811117292 */ /* 0x000fe4000f8e3c3f */
[----:B------:R-:W-:Y:S02]  /*4320*/  USEL UR16, UR16, URZ, UP0 ;  /* 0x0000003f10107287 */ /* 0x000fe40008000000 */
[----:B------:R-:W-:Y:S01]  /*4330*/  USEL UR25, UR25, URZ, UP1 ;  /* 0x0000003f19197287 */ /* 0x000fe20008800000 */
[----:B------:R-:W-:Y:S01]  /*4340*/  UMOV UR8, 0x1 ;  /* 0x0000000100087882 */ /* 0x000fe20000000000 */
[----:B------:R-:W-:Y:S01]  /*4350*/  UMOV UR24, UR9 ;  /* 0x0000000900187c82 */ /* 0x000fe20008000000 */
[----:B------:R-:W-:Y:S09]  /*4360*/  @P0 BRA `(.L_x_31) ;  /* 0xffffffec00300947 */ /* 0x000ff2000383ffff */
.L_x_23:
[----:B------:R-:W-:-:S04]  /*4370*/  UISETP.NE.AND UP0, UPT, UR6, URZ, UPT ;  /* 0x0000003f0600728c */ /* 0x000fc8000bf05270 */
[----:B------:R-:W-:-:S06]  /*4380*/  USEL UR6, URZ, 0x1, !UP0 ;  /* 0x000000013f067887 */ /* 0x000fcc000c000000 */
[----:B------:R-:W-:-:S13]  /*4390*/  ISETP.NE.AND P0, PT, RZ, UR6, PT ;  /* 0x00000006ff007c0c */ /* 0x000fda000bf05270 */
[----:B------:R-:W-:Y:S05]  /*43a0*/  @!P0 BRA `(.L_x_32) ;  /* 0x0000000c00c48947 */ /* 0x000fea0003800000 */
[----:B------:R-:W-:Y:S02]  /*43b0*/  WARPGROUP.DEPBAR.LE gsb0, 0x0 ;  /* 0x00008000000079c5 */ /* 0x000fe40000010000 */
[----:B-----5:R-:W-:Y:S01]  /*43c0*/  FADD R227, R25, R227 ;  /* 0x000000e319e37221 */ /* 0x020fe20000000000 */
[----:B------:R-:W-:-:S04]  /*43d0*/  FADD R228, R24, R228 ;  /* 0x000000e418e47221 */ /* 0x000fc80000000000 */
[----:B------:R1:W-:Y:S04]  /*43e0*/  STL [R1+0x88], R227 ;  /* 0x000088e301007387 */ /* 0x0003e80000100800 */
[----:B-1----:R-:W2:Y:S04]  /*43f0*/  LDL.LU R227, [R1+0x6c] ;  /* 0x00006c0001e37983 */ /* 0x002ea80000300800 */
[----:B--2---:R1:W-:Y:S04]  /*4400*/  STL [R1+0x8c], R227 ;  /* 0x00008ce301007387 */ /* 0x0043e80000100800 */
        /* <DEDUP_REMOVED lines=52> */
[----:B-1----:R-:W2:Y:S01]  /*4750*/  LDL.LU R227, [R1] ;  /* 0x0000000001e37983 */ /* 0x002ea20000300800 */
[----:B------:R-:W-:Y:S01]  /*4760*/  FADD R226, R26, R226 ;  /* 0x000000e21ae27221 */ /* 0x000fe20000000000 */
        /* <DEDUP_REMOVED lines=97> */
[----:B--2---:R-:W-:-:S05]  /*4d80*/  FADD R227, R124, R227 ;  /* 0x000000e37ce37221 */ /* 0x004fca0000000000 */
[----:B------:R1:W-:Y:S04]  /*4d90*/  STL [R1], R227 ;  /* 0x000000e301007387 */ /* 0x0003e80000100800 */
[----:B-1----:R-:W2:Y:S02]  /*4da0*/  LDL.LU R227, [R1+0xf4] ;  /* 0x0000f40001e37983 */ /* 0x002ea40000300800 */
[----:B--2---:R-:W-:-:S05]  /*4db0*/  FADD R227, R125, R227 ;  /* 0x000000e37de37221 */ /* 0x004fca0000000000 */
[----:B------:R1:W-:Y:S04]  /*4dc0*/  STL [R1+0x4], R227 ;  /* 0x000004e301007387 */ /* 0x0003e80000100800 */
        /* <DEDUP_REMOVED lines=78> */
[----:B-1----:R1:W5:Y:S02]  /*52b0*/  LDL.LU R227, [R1+0x88] ;  /* 0x0000880001e37983 */ /* 0x0023640000300800 */
.L_x_32:
[----:B------:R-:W-:Y:S02]  /*52c0*/  WARPGROUP.DEPBAR.LE gsb0, 0x0 ;  /* 0x00008000000079c5 */ /* 0x000fe40000010000 */
[----:B------:R-:W2:Y:S02]  /*52d0*/  LDC R24, c[0x0][0x28c] ;  /* 0x0000a300ff187b82 */ /* 0x000ea40000000800 */
[----:B--2---:R-:W-:-:S13]  /*52e0*/  ISETP.GE.AND P0, PT, R24, 0x1, PT ;  /* 0x000000011800780c */ /* 0x004fda0003f06270 */
[----:B------:R-:W-:Y:S05]  /*52f0*/  @!P0 BRA `(.L_x_33) ;  /* 0x0000000000688947 */ /* 0x000fea0003800000 */
[----:B------:R-:W-:-:S06]  /*5300*/  UISETP.NE.AND UP0, UPT, UR23, 0x3, UPT ;  /* 0x000000031700788c */ /* 0x000fcc000bf05270 */
[----:B------:R-:W-:-:S13]  /*5310*/  PLOP3.LUT P0, PT, PT, PT, UP0, 0x80, 0x0 ;  /* 0x000000000000781c */ /* 0x000fda0003f0f008 */
[----:B------:R-:W-:Y:S05]  /*5320*/  @!P0 BRA `(.L_x_34) ;  /* 0x0000000000048947 */ /* 0x000fea0003800000 */
[----:B------:R-:W-:Y:S01]  /*5330*/  BPT.TRAP 0x1 ;  /* 0x000000040000795c */ /* 0x000fe20000300000 */
.L_x_34:
[----:B-----5:R2:W-:Y:S04]  /*5340*/  STL [R1+0x8c], R2 ;  /* 0x00008c0201007387 */ /* 0x0205e80000100800 */
[----:B--2---:R-:W2:Y:S04]  /*5350*/  LDL R2, [R1+0x70] ;  /* 0x0000700001027983 */ /* 0x004ea80000100800 */
[----:B------:R3:W-:Y:S04]  /*5360*/  STL [R1+0x88], R0 ;  /* 0x0000880001007387 */ /* 0x0007e80000100800 */
[----:B---3--:R-:W3:Y:S01]  /*5370*/  LDL R0, [R1+0x74] ;  /* 0x0000740001007983 */ /* 0x008ee20000100800 */
[----:B------:R-:W-:Y:S01]  /*5380*/  UISETP.LT.AND UP1, UPT, UR12, 0x1, UPT ;  /* 0x000000010c00788c */ /* 0x000fe2000bf21270 */
[----:B------:R-:W-:Y:S01]  /*5390*/  IMAD.U32 R25, RZ, RZ, UR14 ;  /* 0x0000000eff197e24 */ /* 0x000fe2000f8e00ff */
[----:B--2---:R-:W-:-:S02]  /*53a0*/  ISETP.NE.AND P0, PT, R2, RZ, PT ;  /* 0x000000ff0200720c */ /* 0x004fc40003f05270 */
[----:B------:R2:W5:Y:S11]  /*53b0*/  LDL.LU R2, [R1+0x8c] ;  /* 0x00008c0001027983 */ /* 0x0005760000300800 */
[----:B------:R-:W-:-:S05]  /*53c0*/  VOTEU.ANY UP0, P0 ;  /* 0x00000000003f7886 */ /* 0x000fca0000000100 */
[----:B------:R-:W-:-:S04]  /*53d0*/  @UP0 USEL UR6, UR12, 0x1, UP1 ;  /* 0x000000010c060887 */ /* 0x000fc80008800000 */
[----:B------:R-:W-:-:S06]  /*53e0*/  @UP0 UIADD3 UR6, UR5, UR12, -UR6 ;  /* 0x0000000c05060290 */ /* 0x000fcc000fffe806 */
[----:B------:R-:W-:-:S04]  /*53f0*/  IMAD.U32 R24, RZ, RZ, UR6 ;  /* 0x00000006ff187e24 */ /* 0x000fc8000f8e00ff */
[----:B------:R-:W-:-:S05]  /*5400*/  @P0 IMAD.SHL.U32 R24, R24, 0x8, RZ ;  /* 0x0000000818180824 */ /* 0x000fca00078e00ff */
[----:B------:R-:W-:-:S04]  /*5410*/  @P0 LOP3.LUT R24, R24, 0x18, RZ, 0xc0, !PT ;  /* 0x0000001818180812 */ /* 0x000fc800078ec0ff */
[----:B------:R-:W-:-:S04]  /*5420*/  @P0 IADD3 R24, R25, 0x20, R24 ;  /* 0x0000002019180810 */ /* 0x000fc80007ffe018 */
[----:B---3--:R-:W-:Y:S02]  /*5430*/  @P0 PRMT R24, R0, 0x654, R24 ;  /* 0x0000065400180816 */ /* 0x008fe40000000018 */
[----:B------:R2:W5:Y:S01]  /*5440*/  LDL.LU R0, [R1+0x88] ;  /* 0x0000880001007983 */ /* 0x0005620000300800 */
[----:B------:R-:W-:Y:S01]  /*5450*/  UISETP.GT.U32.AND UP0, UPT, UR13, 0x1, UPT ;  /* 0x000000010d00788c */ /* 0x000fe2000bf04070 */
[----:B------:R2:W-:Y:S05]  /*5460*/  @P0 SYNCS.ARRIVE.TRANS64.RED.A1T0 RZ, [R24+URZ], RZ ;  /* 0x000000ff18ff09a7 */ /* 0x0005ea000810043f */
[----:B------:R-:W-:-:S13]  /*5470*/  PLOP3.LUT P0, PT, PT, PT, UP0, 0x80, 0x0 ;  /* 0x000000000000781c */ /* 0x000fda0003f0f008 */
[----:B--2---:R-:W-:Y:S05]  /*5480*/  @P0 BRA `(.L_x_33) ;  /* 0x0000000000040947 */ /* 0x004fea0003800000 */
[----:B------:R-:W-:Y:S01]  /*5490*/  BPT.TRAP 0x1 ;  /* 0x000000040000795c */ /* 0x000fe20000300000 */
.L_x_33:
[----:B------:R-:W-:Y:S01]  /*54a0*/  STL [R1+0x90], R3 ;  /* 0x0000900301007387 */ /* 0x000fe20000100800 */
[----:B------:R-:W2:Y:S01]  /*54b0*/  LDC R28, c[0x0][0x288] ;  /* 0x0000a200ff1c7b82 */ /* 0x000ea20000000800 */
[----:B------:R-:W-:Y:S02]  /*54c0*/  ULDC UR6, c[0x0][0x284] ;  /* 0x0000a10000067ab9 */ /* 0x000fe40000000800 */
[----:B-----5:R3:W-:Y:S04]  /*54d0*/  STL [R1+0x8c], R2 ;  /* 0x00008c0201007387 */ /* 0x0207e80000100800 */
[----:B---3--:R-:W3:Y:S04]  /*54e0*/  LDL.LU R2, [R1+0x84] ;  /* 0x0000840001027983 */ /* 0x008ee80000300800 */
[----:B------:R4:W-:Y:S01]  /*54f0*/  STL [R1+0x88], R0 ;  /* 0x0000880001007387 */ /* 0x0009e20000100800 */
[----:B------:R-:W0:Y:S03]  /*5500*/  S2R R3, SR_TID.X ;  /* 0x0000000000037919 */ /* 0x000e260000002100 */
[----:B----4-:R-:W4:Y:S01]  /*5510*/  LDL.LU R0, [R1+0x80] ;  /* 0x0000800001007983 */ /* 0x010f220000300800 */
[----:B0-----:R-:W-:-:S02]  /*5520*/  SHF.R.U32.HI R24, RZ, 0x2, R3 ;  /* 0x00000002ff187819 */ /* 0x001fc40000011603 */
[----:B------:R-:W-:Y:S02]  /*5530*/  LOP3.LUT R26, R3, 0x60, RZ, 0xc0, !PT ;  /* 0x00000060031a7812 */ /* 0x000fe400078ec0ff */
[----:B------:R-:W-:Y:S02]  /*5540*/  SHF.R.U32.HI R27, RZ, 0x7, R3 ;  /* 0x00000007ff1b7819 */ /* 0x000fe40000011603 */
[----:B------:R-:W-:Y:S02]  /*5550*/  LOP3.LUT R25, R24, 0x7, RZ, 0xc0, !PT ;  /* 0x0000000718197812 */ /* 0x000fe400078ec0ff */
[----:B------:R-:W-:Y:S02]  /*5560*/  SHF.R.U32.HI R26, RZ, 0x1, R26 ;  /* 0x00000001ff1a7819 */ /* 0x000fe4000001161a */
[----:B------:R-:W-:Y:S02]  /*5570*/  LOP3.LUT R24, R27, 0x1, RZ, 0xc0, !PT ;  /* 0x000000011b187812 */ /* 0x000fe400078ec0ff */
[----:B------:R-:W-:-:S03]  /*5580*/  IADD3 R27, RZ, -R26, -R25 ;  /* 0x8000001aff1b7210 */ /* 0x000fc60007ffe819 */
[C---:B------:R-:W-:Y:S02]  /*5590*/  IMAD.SHL.U32 R30, R24.reuse, 0x40, RZ ;  /* 0x00000040181e7824 */ /* 0x040fe400078e00ff */
[----:B------:R-:W-:Y:S01]  /*55a0*/  IMAD R29, R24, -0x40, R27 ;  /* 0xffffffc0181d7824 */ /* 0x000fe200078e021b */
[C---:B------:R-:W-:Y:S01]  /*55b0*/  LOP3.LUT R24, R3.reuse, 0x3, RZ, 0xc0, !PT ;  /* 0x0000000303187812 */ /* 0x040fe200078ec0ff */
[----:B------:R-:W-:Y:S01]  /*55c0*/  IMAD.SHL.U32 R27, R3, 0x2, RZ ;  /* 0x00000002031b7824 */ /* 0x000fe200078e00ff */
[----:B------:R-:W-:Y:S01]  /*55d0*/  LOP3.LUT R25, R30, 0x40, R25, 0xe2, !PT ;  /* 0x000000401e197812 */ /* 0x000fe200078ee219 */
[----:B------:R0:W5:Y:S03]  /*55e0*/  LDL.LU R3, [R1+0x90] ;  /* 0x0000900001037983 */ /* 0x0001660000300800 */
[----:B------:R-:W-:Y:S01]  /*55f0*/  LOP3.LUT R27, R27, 0x6, RZ, 0xc0, !PT ;  /* 0x000000061b1b7812 */ /* 0x000fe200078ec0ff */
[----:B--2---:R-:W-:-:S02]  /*5600*/  IMAD R24, R24, -0x2, R28 ;  /* 0xfffffffe18187824 */ /* 0x004fc400078e021c */
[C---:B---3--:R-:W-:Y:S02]  /*5610*/  IMAD.SHL.U32 R30, R2.reuse, 0x80, RZ ;  /* 0x00000080021e7824 */ /* 0x048fe400078e00ff */
[----:B------:R-:W-:Y:S02]  /*5620*/  IMAD.WIDE R32, R2, 0x80, RZ ;  /* 0x0000008002207825 */ /* 0x000fe400078e02ff */
[----:B------:R0:W5:Y:S02]  /*5630*/  LDL.LU R2, [R1+0x8c] ;  /* 0x00008c0001027983 */ /* 0x0001640000300800 */
[----:B----4-:R-:W-:-:S05]  /*5640*/  IMAD.SHL.U32 R35, R0, 0x100, RZ ;  /* 0x0000010000237824 */ /* 0x010fca00078e00ff */
[----:B------:R-:W-:Y:S02]  /*5650*/  ISETP.GE.AND P0, PT, R35, R28, PT ;  /* 0x0000001c2300720c */ /* 0x000fe40003f06270 */
[----:B------:R-:W-:Y:S02]  /*5660*/  PRMT R28, R27, 0x6540, R0 ;  /* 0x000065401b1c7816 */ /* 0x000fe40000000000 */
[----:B------:R0:W5:Y:S01]  /*5670*/  LDL.LU R0, [R1+0x88] ;  /* 0x0000880001007983 */ /* 0x0001620000300800 */
[C---:B------:R-:W-:Y:S02]  /*5680*/  ISETP.GE.OR P0, PT, R30.reuse, UR6, P0 ;  /* 0x000000061e007c0c */ /* 0x040fe40008706670 */
[----:B------:R-:W-:Y:S01]  /*5690*/  IADD3 R38, -R30, UR6, R29 ;  /* 0x000000061e267c10 */ /* 0x000fe2000fffe11d */
[----:B------:R-:W-:Y:S01]  /*56a0*/  IMAD.IADD R35, R24, 0x1, -R35 ;  /* 0x0000000118237824 */ /* 0x000fe200078e0a23 */
[----:B------:R-:W-:Y:S01]  /*56b0*/  LOP3.LUT R39, R32, R25, R26, 0xfe, !PT ;  /* 0x0000001920277212 */ /* 0x000fe200078efe1a */
[----:B------:R-:W-:-:S08]  /*56c0*/  IMAD.MOV.U32 R34, RZ, RZ, -0x1 ;  /* 0xffffffffff227424 */ /* 0x000fd000078e00ff */
[----:B0-----:R-:W-:Y:S05]  /*56d0*/  @P0 BRA `(.L_x_35) ;  /* 0x0000008c00ac0947 */ /* 0x001fea0003800000 */
[----:B------:R-:W0:Y:S01]  /*56e0*/  LDC.64 R26, c[0x0][0x5c8] ;  /* 0x00017200ff1a7b82 */ /* 0x000e220000000a00 */
[----:B------:R-:W-:Y:S01]  /*56f0*/  USHF.R.S32.HI UR7, URZ, 0x1f, UR22 ;  /* 0x0000001f3f077899 */ /* 0x000fe20008011416 */
[--C-:B------:R-:W-:Y:S01]  /*5700*/  SHF.R.S32.HI R29, RZ, 0x1f, R28.reuse ;  /* 0x0000001fff1d7819 */ /* 0x100fe2000001141c */
[----:B------:R-:W-:Y:S01]  /*5710*/  ULDC.64 UR8, c[0x0][0x5d0] ;  /* 0x0001740000087ab9 */ /* 0x000fe20000000a00 */
[----:B------:R-:W-:Y:S01]  /*5720*/  BSSY B0, `(.L_x_35) ;  /* 0x00008e6000007945 */ /* 0x000fe20003800000 */
[----:B------:R-:W-:Y:S02]  /*5730*/  UIMAD UR6, UR7, UR8, URZ ;  /* 0x00000008070672a4 */ /* 0x000fe4000f8e023f */
[----:B------:R-:W-:Y:S02]  /*5740*/  IMAD.U32 R25, RZ, RZ, UR8 ;  /* 0x00000008ff197e24 */ /* 0x000fe4000f8e00ff */
[----:B------:R-:W-:Y:S02]  /*5750*/  UIMAD UR6, UR22, UR9, UR6 ;  /* 0x00000009160672a4 */ /* 0x000fe4000f8e0206 */
[----:B------:R-:W-:Y:S01]  /*5760*/  IMAD.WIDE.U32 R24, R25, UR22, R28 ;  /* 0x0000001619187c25 */ /* 0x000fe2000f8e001c */
[----:B------:R-:W-:-:S03]  /*5770*/  ULDC.64 UR8, c[0x0][0x5c0] ;  /* 0x0001700000087ab9 */ /* 0x000fc60000000a00 */
[----:B------:R-:W-:Y:S02]  /*5780*/  VIADD R25, R25, UR6 ;  /* 0x0000000619197c36 */ /* 0x000fe40008000000 */
[-C--:B0-----:R-:W-:Y:S02]  /*5790*/  IMAD R30, R33, R26.reuse, RZ ;  /* 0x0000001a211e7224 */ /* 0x081fe400078e02ff */
[----:B------:R-:W-:-:S04]  /*57a0*/  IMAD.WIDE.U32 R24, R39, R26, R24 ;  /* 0x0000001a27187225 */ /* 0x000fc800078e0018 */
[----:B------:R-:W-:-:S04]  /*57b0*/  IMAD R31, R39, R27, R30 ;  /* 0x0000001b271f7224 */ /* 0x000fc800078e021e */
[----:B------:R-:W-:Y:S01]  /*57c0*/  IMAD.IADD R30, R25, 0x1, R31 ;  /* 0x00000001191e7824 */ /* 0x000fe200078e021f */
[----:B------:R-:W-:Y:S02]  /*57d0*/  LEA R25, P0, R26, R24, 0x3 ;  /* 0x000000181a197211 */ /* 0x000fe400078018ff */
[----:B------:R-:W-:Y:S02]  /*57e0*/  IADD3 R24, P1, R24, UR8, RZ ;  /* 0x0000000818187c10 */ /* 0x000fe4000ff3e0ff */
[----:B------:R-:W-:Y:S02]  /*57f0*/  LEA.HI.X R27, R26, R30, R27, 0x3, P0 ;  /* 0x0000001e1a1b7211 */ /* 0x000fe400000f1c1b */
[----:B------:R-:W-:Y:S02]  /*5800*/  FSETP.NEU.AND P0, PT, RZ, UR21, PT ;  /* 0x00000015ff007c0b */ /* 0x000fe4000bf0d000 */
[----:B------:R-:W-:Y:S02]  /*5810*/  IADD3 R26, P3, R25, UR8, RZ ;  /* 0x00000008191a7c10 */ /* 0x000fe4000ff7e0ff */
[----:B------:R-:W-:-:S02]  /*5820*/  IADD3.X R25, R30, UR9, RZ, P1, !PT ;  /* 0x000000091e197c10 */ /* 0x000fc40008ffe4ff */
[----:B------:R-:W-:-:S07]  /*5830*/  IADD3.X R27, R27, UR9, RZ, P3, !PT ;  /* 0x000000091b1b7c10 */ /* 0x000fce0009ffe4ff */
[----:B------:R-:W-:Y:S05]  /*5840*/  @!P0 BRA `(.L_x_36) ;  /* 0x0000006800d48947 */ /* 0x000fea0003800000 */
[----:B------:R-:W-:Y:S01]  /*5850*/  ULDC.64 UR8, c[0x0][0x5b8] ;  /* 0x00016e0000087ab9 */ /* 0x000fe20000000a00 */
[----:B------:R-:W-:Y:S01]  /*5860*/  ISETP.GE.AND P0, PT, R38, 0x1, PT ;  /* 0x000000012600780c */ /* 0x000fe20003f06270 */
[----:B------:R-:W-:Y:S02]  /*5870*/  UIMAD UR6, UR7, UR8, URZ ;  /* 0x00000008070672a4 */ /* 0x000fe4000f8e023f */
[----:B------:R-:W-:Y:S01]  /*5880*/  IMAD.U32 R31, RZ, RZ, UR8 ;  /* 0x00000008ff1f7e24 */ /* 0x000fe2000f8e00ff */
[----:B------:R-:W-:Y:S01]  /*5890*/  BSSY B1, `(.L_x_37) ;  /* 0x0000010000017945 */ /* 0x000fe20003800000 */
[----:B------:R-:W-:Y:S01]  /*58a0*/  ISETP.LT.OR P4, PT, R35, 0x1, !P0 ;  /* 0x000000012300780c */ /* 0x000fe20004781670 */
[----:B------:R-:W-:Y:S02]  /*58b0*/  UIMAD UR6, UR22, UR9, UR6 ;  /* 0x00000009160672a4 */ /* 0x000fe4000f8e0206 */
[----:B------:R-:W-:Y:S01]  /*58c0*/  IMAD.WIDE.U32 R28, R31, UR22, R28 ;  /* 0x000000161f1c7c25 */ /* 0x000fe2000f8e001c */
[----:B------:R-:W-:-:S03]  /*58d0*/  ULDC.64 UR8, c[0x0][0x5a8] ;  /* 0x00016a0000087ab9 */ /* 0x000fc60000000a00 */
[----:B------:R-:W-:Y:S02]  /*58e0*/  IMAD.MOV.U32 R30, RZ, RZ, R28 ;  /* 0x000000ffff1e7224 */ /* 0x000fe400078e001c */
[----:B------:R-:W-:Y:S01]  /*58f0*/  VIADD R31, R29, UR6 ;  /* 0x000000061d1f7c36 */ /* 0x000fe20008000000 */
[----:B------:R-:W-:Y:S02]  /*5900*/  ULDC.64 UR6, c[0x0][0x5b0] ;  /* 0x00016c0000067ab9 */ /* 0x000fe40000000a00 */
[----:B------:R-:W-:Y:S02]  /*5910*/  IMAD R36, R33, UR6, RZ ;  /* 0x0000000621247c24 */ /* 0x000fe4000f8e02ff */
[----:B------:R-:W-:-:S04]  /*5920*/  IMAD.WIDE.U32 R28, R39, UR6, R30 ;  /* 0x00000006271c7c25 */ /* 0x000fc8000f8e001e */
[--C-:B------:R-:W-:Y:S01]  /*5930*/  IMAD R37, R39, UR7, R36.reuse ;  /* 0x0000000727257c24 */ /* 0x100fe2000f8e0224 */
[----:B------:R-:W-:Y:S02]  /*5940*/  IADD3 R28, P1, R28, UR8, RZ ;  /* 0x000000081c1c7c10 */ /* 0x000fe4000ff3e0ff */
[----:B------:R-:W-:Y:S02]  /*5950*/  PRMT R36, RZ, 0x7610, R36 ;  /* 0x00007610ff247816 */ /* 0x000fe40000000024 */
[----:B------:R-:W-:Y:S01]  /*5960*/  IADD3.X R29, R29, UR9, R37, P1, !PT ;  /* 0x000000091d1d7c10 */ /* 0x000fe20008ffe425 */
[----:B------:R-:W-:Y:S08]  /*5970*/  @P4 BRA `(.L_x_38) ;  /* 0x0000000000044947 */ /* 0x000ff00003800000 */
[----:B------:R0:W5:Y:S02]  /*5980*/  LDG.E.U8 R36, desc[UR18][R28.64] ;  /* 0x000000121c247981 */ /* 0x000164000c1e1100 */
.L_x_38:
[----:B------:R-:W-:Y:S05]  /*5990*/  BSYNC B1 ;  /* 0x0000000000017941 */ /* 0x000fea0003800000 */
.L_x_37:
[----:B-----5:R-:W-:Y:S01]  /*59a0*/  LOP3.LUT R36, R36, 0xff, RZ, 0xc0, !PT ;  /* 0x000000ff24247812 */ /* 0x020fe200078ec0ff */
[----:B------:R-:W-:Y:S01]  /*59b0*/  BSSY B1, `(.L_x_39) ;  /* 0x000000b000017945 */ /* 0x000fe20003800000 */
[----:B------:R-:W-:Y:S02]  /*59c0*/  ISETP.LT.OR P3, PT, R35, 0x2, !P0 ;  /* 0x000000022300780c */ /* 0x000fe40004761670 */
[----:B------:R-:W-:-:S05]  /*59d0*/  F2FP.F16.E5M2.UNPACK_B R36, R36 ;  /* 0x00000024ff24723e */ /* 0x000fca00020004ff */
[----:B------:R-:W-:-:S05]  /*59e0*/  HADD2.F32 R36, -RZ, R36.H0_H0 ;  /* 0x20000024ff247230 */ /* 0x000fca0000004100 */
[----:B------:R-:W-:Y:S01]  /*59f0*/  FMUL R37, R36, UR21 ;  /* 0x0000001524257c20 */ /* 0x000fe20008400000 */
[----:B------:R-:W-:-:S03]  /*5a00*/  PRMT R36, RZ, 0x7610, R36 ;  /* 0x00007610ff247816 */ /* 0x000fc60000000024 */
[----:B------:R-:W-:-:S05]  /*5a10*/  FFMA R37, R228, UR20, R37 ;  /* 0x00000014e4257c23 */ /* 0x000fca0008000025 */
[----:B------:R-:W-:-:S05]  /*5a20*/  F2FP.SATFINITE.E5M2.F32.PACK_AB_MERGE_C R37, RZ, R37, RZ ;  /* 0x00000025ff25723e */ /* 0x000fca00048060ff */
[----:B------:R2:W-:Y:S01]  /*5a30*/  @!P4 STG.E.U8 desc[UR18][R24.64], R37 ;  /* 0x000000251800c986 */ /* 0x0005e2000c101112 */
[----:B------:R-:W-:Y:S05]  /*5a40*/  @P3 BRA `(.L_x_40) ;  /* 0x0000000000043947 */ /* 0x000fea0003800000 */
[----:B------:R3:W5:Y:S02]  /*5a50*/  LDG.E.U8 R36, desc[UR18][R28.64+0x1] ;  /* 0x000001121c247981 */ /* 0x000764000c1e1100 */
.L_x_40:
[----:B------:R-:W-:Y:S05]  /*5a60*/  BSYNC B1 ;  /* 0x0000000000017941 */ /* 0x000fea0003800000 */
.L_x_39:
[----:B-----5:R-:W-:Y:S01]  /*5a70*/  LOP3.LUT R36, R36, 0xff, RZ, 0xc0, !PT ;  /* 0x000000ff24247812 */ /* 0x020fe200078ec0ff */
[----:B------:R-:W-:Y:S01]  /*5a80*/  BSSY B1, `(.L_x_41) ;  /* 0x0000013000017945 */ /* 0x000fe20003800000 */
[----:B--2---:R-:W-:Y:S02]  /*5a90*/  IADD3 R37, P1, R39, 0x8, RZ ;  /* 0x0000000827257810 */ /* 0x004fe40007f3e0ff */
[----:B------:R-:W-:-:S03]  /*5aa0*/  F2FP.F16.E5M2.UNPACK_B R36, R36 ;  /* 0x00000024ff24723e */ /* 0x000fc600020004ff */
[----:B------:R-:W-:Y:S01]  /*5ab0*/  IMAD.X R32, RZ, RZ, R33, P1 ;  /* 0x000000ffff207224 */ /* 0x000fe200008e0621 */
[----:B------:R-:W-:Y:S01]  /*5ac0*/  ISETP.GE.AND P1, PT, R38, 0x9, PT ;  /* 0x000000092600780c */ /* 0x000fe20003f26270 */
[----:B------:R-:W-:Y:S02]  /*5ad0*/  HADD2.F32 R36, -RZ, R36.H0_H0 ;  /* 0x20000024ff247230 */ /* 0x000fe40000004100 */
[----:B------:R-:W-:Y:S01]  /*5ae0*/  IMAD R32, R32, UR6, RZ ;  /* 0x0000000620207c24 */ /* 0x000fe2000f8e02ff */
[----:B------:R-:W-:Y:S01]  /*5af0*/  ISETP.LT.OR P5, PT, R35, 0x1, !P1 ;  /* 0x000000012300780c */ /* 0x000fe20004fa1670 */
[----:B------:R-:W-:-:S04]  /*5b00*/  IMAD.WIDE.U32 R30, R37, UR6, R30 ;  /* 0x00000006251e7c25 */ /* 0x000fc8000f8e001e */
[----:B------:R-:W-:Y:S01]  /*5b10*/  FMUL R36, R36, UR21 ;  /* 0x0000001524247c20 */ /* 0x000fe20008400000 */
[----:B------:R-:W-:-:S03]  /*5b20*/  IMAD R37, R37, UR7, R32 ;  /* 0x0000000725257c24 */ /* 0x000fc6000f8e0220 */
[----:B------:R-:W-:Y:S01]  /*5b30*/  FFMA R36, R227, UR20, R36 ;  /* 0x00000014e3247c23 */ /* 0x000fe20008000024 */
[----:B------:R-:W-:Y:S02]  /*5b40*/  IADD3 R30, P4, R30, UR8, RZ ;  /* 0x000000081e1e7c10 */ /* 0x000fe4000ff9e0ff */
[----:B------:R-:W-:Y:S02]  /*5b50*/  PRMT R32, RZ, 0x7610, R32 ;  /* 0x00007610ff207816 */ /* 0x000fe40000000020 */
[----:B------:R-:W-:Y:S02]  /*5b60*/  F2FP.SATFINITE.E5M2.F32.PACK_AB_MERGE_C R33, RZ, R36, RZ ;  /* 0x00000024ff21723e */ /* 0x000fe400048060ff */
[----:B------:R-:W-:-:S03]  /*5b70*/  IADD3.X R31, R31, UR9, R37, P4, !PT ;  /* 0x000000091f1f7c10 */ /* 0x000fc6000a7fe425 */
[----:B------:R2:W-:Y:S01]  /*5b80*/  @!P3 STG.E.U8 desc[UR18][R24.64+0x1], R33 ;  /* 0x000001211800b986 */ /* 0x0005e2000c101112 */
[----:B------:R-:W-:Y:S05]  /*5b90*/  @P5 BRA `(.L_x_42) ;  /* 0x0000000000045947 */ /* 0x000fea0003800000 */
[----:B------:R4:W5:Y:S02]  /*5ba0*/  LDG.E.U8 R32, desc[UR18][R30.64] ;  /* 0x000000121e207981 */ /* 0x000964000c1e1100 */
.L_x_42:
[----:B------:R-:W-:Y:S05]  /*5bb0*/  BSYNC B1 ;  /* 0x0000000000017941 */ /* 0x000fea0003800000 */
.L_x_41:
[----:B-----5:R-:W-:Y:S01]  /*5bc0*/  LOP3.LUT R32, R32, 0xff, RZ, 0xc0, !PT ;  /* 0x000000ff20207812 */ /* 0x020fe200078ec0ff */
[----:B------:R-:W-:Y:S01]  /*5bd0*/  BSSY B1, `(.L_x_43) ;  /* 0x000000b000017945 */ /* 0x000fe20003800000 */
[----:B------:R-:W-:Y:S02]  /*5be0*/  ISETP.LT.OR P3, PT, R35, 0x2, !P1 ;  /* 0x000000022300780c */ /* 0x000fe40004f61670 */
[----:B------:R-:W-:-:S05]  /*5bf0*/  F2FP.F16.E5M2.UNPACK_B R32, R32 ;  /* 0x00000020ff20723e */ /* 0x000fca00020004ff */
[----:B------:R-:W-:-:S05]  /*5c00*/  HADD2.F32 R32, -RZ, R32.H0_H0 ;  /* 0x20000020ff207230 */ /* 0x000fca0000004100 */
[----:B--2---:R-:W-:Y:S01]  /*5c10*/  FMUL R33, R32, UR21 ;  /* 0x0000001520217c20 */ /* 0x004fe20008400000 */
[----:B------:R-:W-:-:S03]  /*5c20*/  PRMT R32, RZ, 0x7610, R32 ;  /* 0x00007610ff207816 */ /* 0x000fc60000000020 */
[----:B------:R-:W-:-:S05]  /*5c30*/  FFMA R33, R226, UR20, R33 ;  /* 0x00000014e2217c23 */ /* 0x000fca0008000021 */
[----:B------:R-:W-:-:S05]  /*5c40*/  F2FP.SATFINITE.E5M2.F32.PACK_AB_MERGE_C R33, RZ, R33, RZ ;  /* 0x00000021ff21723e */ /* 0x000fca00048060ff */
[----:B------:R2:W-:Y:S01]  /*5c50*/  @!P5 STG.E.U8 desc[UR18][R26.64], R33 ;  /* 0x000000211a00d986 */ /* 0x0005e2000c101112 */
[----:B------:R-:W-:Y:S05]  /*5c60*/  @P3 BRA `(.L_x_44) ;  /* 0x0000000000043947 */ /* 0x000fea0003800000 */
[----:B------:R0:W5:Y:S02]  /*5c70*/  LDG.E.U8 R32, desc[UR18][R30.64+0x1] ;  /* 0x000001121e207981 */ /* 0x000164000c1e1100 */
.L_x_44:
[----:B------:R-:W-:Y:S05]  /*5c80*/  BSYNC B1 ;  /* 0x0000000000017941 */ /* 0x000fea0003800000 */
.L_x_43:
[----:B-----5:R-:W-:Y:S01]  /*5c90*/  LOP3.LUT R32, R32, 0xff, RZ, 0xc0, !PT ;  /* 0x000000ff20207812 */ /* 0x020fe200078ec0ff */
[----:B------:R-:W-:Y:S01]  /*5ca0*/  BSSY B1, `(.L_x_45) ;  /* 0x000000b000017945 */ /* 0x000fe20003800000 */
[----:B------:R-:W-:Y:S02]  /*5cb0*/  ISETP.LT.OR P4, PT, R35, 0x9, !P0 ;  /* 0x000000092300780c */ /* 0x000fe40004781670 */
[----:B------:R-:W-:-:S05]  /*5cc0*/  F2FP.F16.E5M2.UNPACK_B R32, R32 ;  /* 0x00000020ff20723e */ /* 0x000fca00020004ff */
[----:B------:R-:W-:-:S05]  /*5cd0*/  HADD2.F32 R32, -RZ, R32.H0_H0 ;  /* 0x20000020ff207230 */ /* 0x000fca0000004100 */
[----:B------:R-:W-:-:S04]  /*5ce0*/  FMUL R32, R32, UR21 ;  /* 0x0000001520207c20 */ /* 0x000fc80008400000 */
[----:B------:R-:W-:-:S05]  /*5cf0*/  FFMA R32, R225, UR20, R32 ;  /* 0x00000014e1207c23 */ /* 0x000fca0008000020 */
[----:B--2---:R-:W-:Y:S02]  /*5d00*/  F2FP.SATFINITE.E5M2.F32.PACK_AB_MERGE_C R33, RZ, R32, RZ ;  /* 0x00000020ff21723e */ /* 0x004fe400048060ff */
[----:B------:R-:W-:-:S03]  /*5d10*/  PRMT R32, RZ, 0x7610, R32 ;  /* 0x00007610ff207816 */ /* 0x000fc60000000020 */
[----:B------:R2:W-:Y:S01]  /*5d20*/  @!P3 STG.E.U8 desc[UR18][R26.64+0x1], R33 ;  /* 0x000001211a00b986 */ /* 0x0005e2000c101112 */
[----:B------:R-:W-:Y:S05]  /*5d30*/  @P4 BRA `(.L_x_46) ;  /* 0x0000000000044947 */ /* 0x000fea0003800000 */
[----:B------:R0:W5:Y:S02]  /*5d40*/  LDG.E.U8 R32, desc[UR18][R28.64+0x8] ;  /* 0x000008121c207981 */ /* 0x000164000c1e1100 */
.L_x_46:
[----:B------:R-:W-:Y:S05]  /*5d50*/  BSYNC B1 ;  /* 0x0000000000017941 */ /* 0x000fea0003800000 */
.L_x_45:
        /* <DEDUP_REMOVED lines=12> */
.L_x_48:
[----:B------:R-:W-:Y:S05]  /*5e20*/  BSYNC B1 ;  /* 0x0000000000017941 */ /* 0x000fea0003800000 */
.L_x_47:
        /* <DEDUP_REMOVED lines=12> */
.L_x_50:
[----:B------:R-:W-:Y:S05]  /*5ef0*/  BSYNC B1 ;  /* 0x0000000000017941 */ /* 0x000fea0003800000 */
.L_x_49:
        /* <DEDUP_REMOVED lines=12> */
.L_x_52:
[----:B------:R-:W-:Y:S05]  /*5fc0*/  BSYNC B1 ;  /* 0x0000000000017941 */ /* 0x000fea0003800000 */
.L_x_51:
        /* <DEDUP_REMOVED lines=12> */
.L_x_54:
[----:B------:R-:W-:Y:S05]  /*6090*/  BSYNC B1 ;  /* 0x0000000000017941 */ /* 0x000fea0003800000 */
.L_x_53:
        /* <DEDUP_REMOVED lines=12> */
.L_x_56:
[----:B------:R-:W-:Y:S05]  /*6160*/  BSYNC B1 ;  /* 0x0000000000017941 */ /* 0x000fea0003800000 */
.L_x_55:
        /* <DEDUP_REMOVED lines=12> */
.L_x_58:
[----:B------:R-:W-:Y:S05]  /*6230*/  BSYNC B1 ;  /* 0x0000000000017941 */ /* 0x000fea0003800000 */
.L_x_57:
        /* <DEDUP_REMOVED lines=12> */
.L_x_60:
[----:B------:R-:W-:Y:S05]  /*6300*/  BSYNC B1 ;  /* 0x0000000000017941 */ /* 0x000fea0003800000 */
.L_x_59:
        /* <DEDUP_REMOVED lines=12> */
.L_x_62:
[----:B------:R-:W-:Y:S05]  /*63d0*/  BSYNC B1 ;  /* 0x0000000000017941 */ /* 0x000fea0003800000 */
.L_x_61:
        /* <DEDUP_REMOVED lines=12> */
.L_x_64:
[----:B------:R-:W-:Y:S05]  /*64a0*/  BSYNC B1 ;  /* 0x0000000000017941 */ /* 0x000fea0003800000 */
.L_x_63:
        /* <DEDUP_REMOVED lines=12> */
.L_x_66:
[----:B------:R-:W-:Y:S05]  /*6570*/  BSYNC B1 ;  /* 0x0000000000017941 */ /* 0x000fea0003800000 */
.L_x_65:
        /* <DEDUP_REMOVED lines=12> */
.L_x_68:
[----:B------:R-:W-:Y:S05]  /*6640*/  BSYNC B1 ;  /* 0x0000000000017941 */ /* 0x000fea0003800000 */
.L_x_67:
        /* <DEDUP_REMOVED lines=12> */
.L_x_70:
[----:B------:R-:W-:Y:S05]  /*6710*/  BSYNC B1 ;  /* 0x0000000000017941 */ /* 0x000fea0003800000 */
.L_x_69:
        /* <DEDUP_REMOVED lines=12> */
.L_x_72:
[----:B------:R-:W-:Y:S05]  /*67e0*/  BSYNC B1 ;  /* 0x0000000000017941 */ /* 0x000fea0003800000 */
.L_x_71:
        /* <DEDUP_REMOVED lines=12> */
.L_x_74:
[----:B------:R-:W-:Y:S05]  /*68b0*/  BSYNC B1 ;  /* 0x0000000000017941 */ /* 0x000fea0003800000 */
.L_x_73:
        /* <DEDUP_REMOVED lines=12> */
.L_x_76:
[----:B------:R-:W-:Y:S05]  /*6980*/  BSYNC B1 ;  /* 0x0000000000017941 */ /* 0x000fea0003800000 */
.L_x_75:
        /* <DEDUP_REMOVED lines=12> */
.L_x_78:
[----:B------:R-:W-:Y:S05]  /*6a50*/  BSYNC B1 ;  /* 0x0000000000017941 */ /* 0x000fea0003800000 */
.L_x_77:
        /* <DEDUP_REMOVED lines=12> */
.L_x_80:
[----:B------:R-:W-:Y:S05]  /*6b20*/  BSYNC B1 ;  /* 0x0000000000017941 */ /* 0x000fea0003800000 */
.L_x_79:
        /* <DEDUP_REMOVED lines=12> */
.L_x_82:
[----:B------:R-:W-:Y:S05]  /*6bf0*/  BSYNC B1 ;  /* 0x0000000000017941 */ /* 0x000fea0003800000 */
.L_x_81:
        /* <DEDUP_REMOVED lines=12> */
.L_x_84:
[----:B------:R-:W-:Y:S05]  /*6cc0*/  BSYNC B1 ;  /* 0x0000000000017941 */ /* 0x000fea0003800000 */
.L_x_83:
        /* <DEDUP_REMOVED lines=12> */
.L_x_86:
[----:B------:R-:W-:Y:S05]  /*6d90*/  BSYNC B1 ;  /* 0x0000000000017941 */ /* 0x000fea0003800000 */
.L_x_85:
        /* <DEDUP_REMOVED lines=12> */
.L_x_88:
[----:B------:R-:W-:Y:S05]  /*6e60*/  BSYNC B1 ;  /* 0x0000000000017941 */ /* 0x000fea0003800000 */
.L_x_87:
        /* <DEDUP_REMOVED lines=12> */
.L_x_90:
[----:B------:R-:W-:Y:S05]  /*6f30*/  BSYNC B1 ;  /* 0x0000000000017941 */ /* 0x000fea0003800000 */
.L_x_89:
        /* <DEDUP_REMOVED lines=12> */
.L_x_92:
[----:B------:R-:W-:Y:S05]  /*7000*/  BSYNC B1 ;  /* 0x0000000000017941 */ /* 0x000fea0003800000 */
.L_x_91:
        /* <DEDUP_REMOVED lines=12> */
.L_x_94:
[----:B------:R-:W-:Y:S05]  /*70d0*/  BSYNC B1 ;  /* 0x0000000000017941 */ /* 0x000fea0003800000 */
.L_x_93:
        /* <DEDUP_REMOVED lines=12> */
.L_x_96:
[----:B------:R-:W-:Y:S05]  /*71a0*/  BSYNC B1 ;  /* 0x0000000000017941 */ /* 0x000fea0003800000 */
.L_x_95:
        /* <DEDUP_REMOVED lines=12> */
.L_x_98:
[----:B------:R-:W-:Y:S05]  /*7270*/  BSYNC B1 ;  /* 0x0000000000017941 */ /* 0x000fea0003800000 */
.L_x_97:
        /* <DEDUP_REMOVED lines=12> */
.L_x_100:
[----:B------:R-:W-:Y:S05]  /*7340*/  BSYNC B1 ;  /* 0x0000000000017941 */ /* 0x000fea0003800000 */
.L_x_99:
        /* <DEDUP_REMOVED lines=12> */
.L_x_102:
[----:B------:R-:W-:Y:S05]  /*7410*/  BSYNC B1 ;  /* 0x0000000000017941 */ /* 0x000fea0003800000 */
.L_x_101:
        /* <DEDUP_REMOVED lines=12> */
.L_x_104:
[----:B------:R-:W-:Y:S05]  /*74e0*/  BSYNC B1 ;  /* 0x0000000000017941 */ /* 0x000fea0003800000 */
.L_x_103:
        /* <DEDUP_REMOVED lines=12> */
.L_x_106:
[----:B------:R-:W-:Y:S05]  /*75b0*/  BSYNC B1 ;  /* 0x0000000000017941 */ /* 0x000fea0003800000 */
.L_x_105:
        /* <DEDUP_REMOVED lines=12> */
.L_x_108:
[----:B------:R-:W-:Y:S05]  /*7680*/  BSYNC B1 ;  /* 0x0000000000017941 */ /* 0x000fea0003800000 */
.L_x_107:
        /* <DEDUP_REMOVED lines=12> */
.L_x_110:
[----:B------:R-:W-:Y:S05]  /*7750*/  BSYNC B1 ;  /* 0x0000000000017941 */ /* 0x000fea0003800000 */
.L_x_109:
        /* <DEDUP_REMOVED lines=12> */
.L_x_112:
[----:B------:R-:W-:Y:S05]  /*7820*/  BSYNC B1 ;  /* 0x0000000000017941 */ /* 0x000fea0003800000 */
.L_x_111:
        /* <DEDUP_REMOVED lines=12> */
.L_x_114:
[----:B------:R-:W-:Y:S05]  /*78f0*/  BSYNC B1 ;  /* 0x0000000000017941 */ /* 0x000fea0003800000 */
.L_x_113:
        /* <DEDUP_REMOVED lines=12> */
.L_x_116:
[----:B------:R-:W-:Y:S05]  /*79c0*/  BSYNC B1 ;  /* 0x0000000000017941 */ /* 0x000fea0003800000 */
.L_x_115:
        /* <DEDUP_REMOVED lines=12> */
.L_x_118:
[----:B------:R-:W-:Y:S05]  /*7a90*/  BSYNC B1 ;  /* 0x0000000000017941 */ /* 0x000fea0003800000 */
.L_x_117:
        /* <DEDUP_REMOVED lines=12> */
.L_x_120:
[----:B------:R-:W-:Y:S05]  /*7b60*/  BSYNC B1 ;  /* 0x0000000000017941 */ /* 0x000fea0003800000 */
.L_x_119:
        /* <DEDUP_REMOVED lines=12> */
.L_x_122:
[----:B------:R-:W-:Y:S05]  /*7c30*/  BSYNC B1 ;  /* 0x0000000000017941 */ /* 0x000fea0003800000 */
.L_x_121:
        /* <DEDUP_REMOVED lines=12> */
.L_x_124:
[----:B------:R-:W-:Y:S05]  /*7d00*/  BSYNC B1 ;  /* 0x0000000000017941 */ /* 0x000fea0003800000 */
.L_x_123:
        /* <DEDUP_REMOVED lines=12> */
.L_x_126:
[----:B------:R-:W-:Y:S05]  /*7dd0*/  BSYNC B1 ;  /* 0x0000000000017941 */ /* 0x000fea0003800000 */
.L_x_125:
        /* <DEDUP_REMOVED lines=12> */
.L_x_128:
[----:B------:R-:W-:Y:S05]  /*7ea0*/  BSYNC B1 ;  /* 0x0000000000017941 */ /* 0x000fea0003800000 */
.L_x_127:
        /* <DEDUP_REMOVED lines=12> */
.L_x_130:
[----:B------:R-:W-:Y:S05]  /*7f70*/  BSYNC B1 ;  /* 0x0000000000017941 */ /* 0x000fea0003800000 */
.L_x_129:
        /* <DEDUP_REMOVED lines=12> */
.L_x_132:
[----:B------:R-:W-:Y:S05]  /*8040*/  BSYNC B1 ;  /* 0x0000000000017941 */ /* 0x000fea0003800000 */
.L_x_131:
        /* <DEDUP_REMOVED lines=12> */
.L_x_134:
[----:B------:R-:W-:Y:S05]  /*8110*/  BSYNC B1 ;  /* 0x0000000000017941 */ /* 0x000fea0003800000 */
.L_x_133:
        /* <DEDUP_REMOVED lines=12> */
.L_x_136:
[----:B------:R-:W-:Y:S05]  /*81e0*/  BSYNC B1 ;  /* 0x0000000000017941 */ /* 0x000fea0003800000 */
.L_x_135:
        /* <DEDUP_REMOVED lines=12> */
.L_x_138:
[----:B------:R-:W-:Y:S05]  /*82b0*/  BSYNC B1 ;  /* 0x0000000000017941 */ /* 0x000fea0003800000 */
.L_x_137:
        /* <DEDUP_REMOVED lines=12> */
.L_x_140:
[----:B------:R-:W-:Y:S05]  /*8380*/  BSYNC B1 ;  /* 0x0000000000017941 */ /* 0x000fea0003800000 */
.L_x_139:
        /* <DEDUP_REMOVED lines=12> */
.L_x_142:
[----:B------:R-:W-:Y:S05]  /*8450*/  BSYNC B1 ;  /* 0x0000000000017941 */ /* 0x000fea0003800000 */
.L_x_141:
        /* <DEDUP_REMOVED lines=12> */
.L_x_144:
[----:B------:R-:W-:Y:S05]  /*8520*/  BSYNC B1 ;  /* 0x0000000000017941 */ /* 0x000fea0003800000 */
.L_x_143:
        /* <DEDUP_REMOVED lines=12> */
.L_x_146:
[----:B------:R-:W-:Y:S05]  /*85f0*/  BSYNC B1 ;  /* 0x0000000000017941 */ /* 0x000fea0003800000 */
.L_x_145:
        /* <DEDUP_REMOVED lines=12> */
.L_x_148:
[----:B------:R-:W-:Y:S05]  /*86c0*/  BSYNC B1 ;  /* 0x0000000000017941 */ /* 0x000fea0003800000 */
.L_x_147:
        /* <DEDUP_REMOVED lines=12> */
.L_x_150:
[----:B------:R-:W-:Y:S05]  /*8790*/  BSYNC B1 ;  /* 0x0000000000017941 */ /* 0x000fea0003800000 */
.L_x_149:
        /* <DEDUP_REMOVED lines=12> */
.L_x_152:
[----:B------:R-:W-:Y:S05]  /*8860*/  BSYNC B1 ;  /* 0x0000000000017941 */ /* 0x000fea0003800000 */
.L_x_151:
        /* <DEDUP_REMOVED lines=12> */
.L_x_154:
[----:B------:R-:W-:Y:S05]  /*8930*/  BSYNC B1 ;  /* 0x0000000000017941 */ /* 0x000fea0003800000 */
.L_x_153:
        /* <DEDUP_REMOVED lines=12> */
.L_x_156:
[----:B------:R-:W-:Y:S05]  /*8a00*/  BSYNC B1 ;  /* 0x0000000000017941 */ /* 0x000fea0003800000 */
.L_x_155:
        /* <DEDUP_REMOVED lines=12> */
.L_x_158:
[----:B------:R-:W-:Y:S05]  /*8ad0*/  BSYNC B1 ;  /* 0x0000000000017941 */ /* 0x000fea0003800000 */
.L_x_157:
        /* <DEDUP_REMOVED lines=12> */
.L_x_160:
[----:B------:R-:W-:Y:S05]  /*8ba0*/  BSYNC B1 ;  /* 0x0000000000017941 */ /* 0x000fea0003800000 */
.L_x_159:
        /* <DEDUP_REMOVED lines=12> */
.L_x_162:
[----:B------:R-:W-:Y:S05]  /*8c70*/  BSYNC B1 ;  /* 0x0000000000017941 */ /* 0x000fea0003800000 */
.L_x_161:
        /* <DEDUP_REMOVED lines=12> */
.L_x_164:
[----:B------:R-:W-:Y:S05]  /*8d40*/  BSYNC B1 ;  /* 0x0000000000017941 */ /* 0x000fea0003800000 */
.L_x_163:
        /* <DEDUP_REMOVED lines=12> */
.L_x_166:
[----:B------:R-:W-:Y:S05]  /*8e10*/  BSYNC B1 ;  /* 0x0000000000017941 */ /* 0x000fea0003800000 */
.L_x_165:
        /* <DEDUP_REMOVED lines=12> */
.L_x_168:
[----:B------:R-:W-:Y:S05]  /*8ee0*/  BSYNC B1 ;  /* 0x0000000000017941 */ /* 0x000fea0003800000 */
.L_x_167:
        /* <DEDUP_REMOVED lines=12> */
.L_x_170:
[----:B------:R-:W-:Y:S05]  /*8fb0*/  BSYNC B1 ;  /* 0x0000000000017941 */ /* 0x000fea0003800000 */
.L_x_169:
        /* <DEDUP_REMOVED lines=12> */
.L_x_172:
[----:B------:R-:W-:Y:S05]  /*9080*/  BSYNC B1 ;  /* 0x0000000000017941 */ /* 0x000fea0003800000 */
.L_x_171:
        /* <DEDUP_REMOVED lines=12> */
.L_x_174:
[----:B------:R-:W-:Y:S05]  /*9150*/  BSYNC B1 ;  /* 0x0000000000017941 */ /* 0x000fea0003800000 */
.L_x_173:
        /* <DEDUP_REMOVED lines=12> */
.L_x_176:
[----:B------:R-:W-:Y:S05]  /*9220*/  BSYNC B1 ;  /* 0x0000000000017941 */ /* 0x000fea0003800000 */
.L_x_175:
        /* <DEDUP_REMOVED lines=12> */
.L_x_178:
[----:B------:R-:W-:Y:S05]  /*92f0*/  BSYNC B1 ;  /* 0x0000000000017941 */ /* 0x000fea0003800000 */
.L_x_177:
        /* <DEDUP_REMOVED lines=12> */
.L_x_180:
[----:B------:R-:W-:Y:S05]  /*93c0*/  BSYNC B1 ;  /* 0x0000000000017941 */ /* 0x000fea0003800000 */
.L_x_179:
        /* <DEDUP_REMOVED lines=12> */
.L_x_182:
[----:B------:R-:W-:Y:S05]  /*9490*/  BSYNC B1 ;  /* 0x0000000000017941 */ /* 0x000fea0003800000 */
.L_x_181:
        /* <DEDUP_REMOVED lines=12> */
.L_x_184:
[----:B------:R-:W-:Y:S05]  /*9560*/  BSYNC B1 ;  /* 0x0000000000017941 */ /* 0x000fea0003800000 */
.L_x_183:
        /* <DEDUP_REMOVED lines=12> */
.L_x_186:
[----:B------:R-:W-:Y:S05]  /*9630*/  BSYNC B1 ;  /* 0x0000000000017941 */ /* 0x000fea0003800000 */
.L_x_185:
        /* <DEDUP_REMOVED lines=12> */
.L_x_188:
[----:B------:R-:W-:Y:S05]  /*9700*/  BSYNC B1 ;  /* 0x0000000000017941 */ /* 0x000fea0003800000 */
.L_x_187:
        /* <DEDUP_REMOVED lines=12> */
.L_x_190:
[----:B------:R-:W-:Y:S05]  /*97d0*/  BSYNC B1 ;  /* 0x0000000000017941 */ /* 0x000fea0003800000 */
.L_x_189:
        /* <DEDUP_REMOVED lines=12> */
.L_x_192:
[----:B------:R-:W-:Y:S05]  /*98a0*/  BSYNC B1 ;  /* 0x0000000000017941 */ /* 0x000fea0003800000 */
.L_x_191:
[----:B-----5:R-:W-:Y:S01]  /*98b0*/  LOP3.LUT R32, R32, 0xff, RZ, 0xc0, !PT ;  /* 0x000000ff20207812 */ /* 0x020fe200078ec0ff */
[----:B------:R-:W-:Y:S01]  /*98c0*/  BSSY B1, `(.L_x_193) ;  /* 0x000000b000017945 */ /* 0x000fe20003800000 */
[----:B------:R-:W-:Y:S02]  /*98d0*/  ISETP.LT.OR P4, PT, R35, 0x99, !P1 ;  /* 0x000000992300780c */ /* 0x000fe40004f81670 */
[----:B------:R-:W-:-:S05]  /*98e0*/  F2FP.F16.E5M2.UNPACK_B R32, R32 ;  /* 0x00000020ff20723e */ /* 0x000fca00020004ff */
[----:B------:R-:W-:-:S05]  /*98f0*/  HADD2.F32 R32, -RZ, R32.H0_H0 ;  /* 0x20000020ff207230 */ /* 0x000fca0000004100 */
[----:B------:R-:W-:-:S04]  /*9900*/  FMUL R32, R32, UR21 ;  /* 0x0000001520207c20 */ /* 0x000fc80008400000 */
[----:B------:R-:W-:Y:S01]  /*9910*/  FFMA R32, R23, UR20, R32 ;  /* 0x0000001417207c23 */ /* 0x000fe20008000020 */
[----:B------:R-:W-:-:S04]  /*9920*/  PRMT R23, RZ, 0x7610, R23 ;  /* 0x00007610ff177816 */ /* 0x000fc80000000017 */
[----:B--2---:R-:W-:-:S05]  /*9930*/  F2FP.SATFINITE.E5M2.F32.PACK_AB_MERGE_C R33, RZ, R32, RZ ;  /* 0x00000020ff21723e */ /* 0x004fca00048060ff */
[----:B------:R2:W-:Y:S01]  /*9940*/  @!P3 STG.E.U8 desc[UR18][R24.64+0x99], R33 ;  /* 0x000099211800b986 */ /* 0x0005e2000c101112 */
[----:B------:R-:W-:Y:S05]  /*9950*/  @P4 BRA `(.L_x_194) ;  /* 0x0000000000044947 */ /* 0x000fea0003800000 */
[----:B------:R0:W5:Y:S02]  /*9960*/  LDG.E.U8 R23, desc[UR18][R30.64+0x98] ;  /* 0x000098121e177981 */ /* 0x000164000c1e1100 */
.L_x_194:
[----:B------:R-:W-:Y:S05]  /*9970*/  BSYNC B1 ;  /* 0x0000000000017941 */ /* 0x000fea0003800000 */
.L_x_193:
        /* <DEDUP_REMOVED lines=8> */
[----:B------:R-:W-:-:S05]  /*9a00*/  F2FP.SATFINITE.E5M2.F32.PACK_AB_MERGE_C R23, RZ, R23, RZ ;  /* 0x00000017ff17723e */ /* 0x000fca00048060ff */
[----:B------:R0:W-:Y:S01]  /*9a10*/  @!P4 STG.E.U8 desc[UR18][R26.64+0x98], R23 ;  /* 0x000098171a00c986 */ /* 0x0001e2000c101112 */
[----:B------:R-:W-:Y:S05]  /*9a20*/  @P3 BRA `(.L_x_196) ;  /* 0x0000000000043947 */ /* 0x000fea0003800000 */
[----:B------:R0:W5:Y:S02]  /*9a30*/  LDG.E.U8 R22, desc[UR18][R30.64+0x99] ;  /* 0x000099121e167981 */ /* 0x000164000c1e1100 */
.L_x_196:
[----:B------:R-:W-:Y:S05]  /*9a40*/  BSYNC B1 ;  /* 0x0000000000017941 */ /* 0x000fea0003800000 */
.L_x_195:
        /* <DEDUP_REMOVED lines=8> */
[----:B0-----:R-:W-:-:S05]  /*9ad0*/  F2FP.SATFINITE.E5M2.F32.PACK_AB_MERGE_C R23, RZ, R22, RZ ;  /* 0x00000016ff17723e */ /* 0x001fca00048060ff */
[----:B------:R0:W-:Y:S01]  /*9ae0*/  @!P3 STG.E.U8 desc[UR18][R26.64+0x99], R23 ;  /* 0x000099171a00b986 */ /* 0x0001e2000c101112 */
[----:B------:R-:W-:Y:S05]  /*9af0*/  @P4 BRA `(.L_x_198) ;  /* 0x0000000000044947 */ /* 0x000fea0003800000 */
[----:B------:R0:W5:Y:S02]  /*9b00*/  LDG.E.U8 R21, desc[UR18][R28.64+0xa0] ;  /* 0x0000a0121c157981 */ /* 0x000164000c1e1100 */
.L_x_198:
[----:B------:R-:W-:Y:S05]  /*9b10*/  BSYNC B1 ;  /* 0x0000000000017941 */ /* 0x000fea0003800000 */
.L_x_197:
        /* <DEDUP_REMOVED lines=12> */
.L_x_200:
[----:B------:R-:W-:Y:S05]  /*9be0*/  BSYNC B1 ;  /* 0x0000000000017941 */ /* 0x000fea0003800000 */
.L_x_199:
        /* <DEDUP_REMOVED lines=12> */
.L_x_202:
[----:B------:R-:W-:Y:S05]  /*9cb0*/  BSYNC B1 ;  /* 0x0000000000017941 */ /* 0x000fea0003800000 */
.L_x_201:
        /* <DEDUP_REMOVED lines=12> */
.L_x_204:
[----:B------:R-:W-:Y:S05]  /*9d80*/  BSYNC B1 ;  /* 0x0000000000017941 */ /* 0x000fea0003800000 */
.L_x_203:
        /* <DEDUP_REMOVED lines=12> */
.L_x_206:
[----:B------:R-:W-:Y:S05]  /*9e50*/  BSYNC B1 ;  /* 0x0000000000017941 */ /* 0x000fea0003800000 */
.L_x_205:
        /* <DEDUP_REMOVED lines=12> */
.L_x_208:
[----:B------:R-:W-:Y:S05]  /*9f20*/  BSYNC B1 ;  /* 0x0000000000017941 */ /* 0x000fea0003800000 */
.L_x_207:
        /* <DEDUP_REMOVED lines=12> */
.L_x_210:
[----:B------:R-:W-:Y:S05]  /*9ff0*/  BSYNC B1 ;  /* 0x0000000000017941 */ /* 0x000fea0003800000 */
.L_x_209:
        /* <DEDUP_REMOVED lines=12> */
.L_x_212:
[----:B------:R-:W-:Y:S05]  /*a0c0*/  BSYNC B1 ;  /* 0x0000000000017941 */ /* 0x000fea0003800000 */
.L_x_211:
        /* <DEDUP_REMOVED lines=12> */
.L_x_214:
[----:B------:R-:W-:Y:S05]  /*a190*/  BSYNC B1 ;  /* 0x0000000000017941 */ /* 0x000fea0003800000 */
.L_x_213:
        /* <DEDUP_REMOVED lines=12> */
.L_x_216:
[----:B------:R-:W-:Y:S05]  /*a260*/  BSYNC B1 ;  /* 0x0000000000017941 */ /* 0x000fea0003800000 */
.L_x_215:
        /* <DEDUP_REMOVED lines=12> */
.L_x_218:
[----:B------:R-:W-:Y:S05]  /*a330*/  BSYNC B1 ;  /* 0x0000000000017941 */ /* 0x000fea0003800000 */
.L_x_217:
        /* <DEDUP_REMOVED lines=12> */
.L_x_220:
[----:B------:R-:W-:Y:S05]  /*a400*/  BSYNC B1 ;  /* 0x0000000000017941 */ /* 0x000fea0003800000 */
.L_x_219:
        /* <DEDUP_REMOVED lines=12> */
.L_x_222:
[----:B------:R-:W-:Y:S05]  /*a4d0*/  BSYNC B1 ;  /* 0x0000000000017941 */ /* 0x000fea0003800000 */
.L_x_221:
        /* <DEDUP_REMOVED lines=12> */
.L_x_224:
[----:B------:R-:W-:Y:S05]  /*a5a0*/  BSYNC B1 ;  /* 0x0000000000017941 */ /* 0x000fea0003800000 */
.L_x_223:
        /* <DEDUP_REMOVED lines=12> */
.L_x_226:
[----:B------:R-:W-:Y:S05]  /*a670*/  BSYNC B1 ;  /* 0x0000000000017941 */ /* 0x000fea0003800000 */
.L_x_225:
        /* <DEDUP_REMOVED lines=12> */
.L_x_228:
[----:B------:R-:W-:Y:S05]  /*a740*/  BSYNC B1 ;  /* 0x0000000000017941 */ /* 0x000fea0003800000 */
.L_x_227:
        /* <DEDUP_REMOVED lines=12> */
.L_x_230:
[----:B------:R-:W-:Y:S05]  /*a810*/  BSYNC B1 ;  /* 0x0000000000017941 */ /* 0x000fea0003800000 */
.L_x_229:
        /* <DEDUP_REMOVED lines=12> */
.L_x_232:
[----:B------:R-:W-:Y:S05]  /*a8e0*/  BSYNC B1 ;  /* 0x0000000000017941 */ /* 0x000fea0003800000 */
.L_x_231:
        /* <DEDUP_REMOVED lines=12> */
.L_x_234:
[----:B------:R-:W-:Y:S05]  /*a9b0*/  BSYNC B1 ;  /* 0x0000000000017941 */ /* 0x000fea0003800000 */
.L_x_233:
        /* <DEDUP_REMOVED lines=12> */
.L_x_236:
[----:B------:R-:W-:Y:S05]  /*aa80*/  BSYNC B1 ;  /* 0x0000000000017941 */ /* 0x000fea0003800000 */
.L_x_235:
[----:B-----5:R-:W-:Y:S01]  /*aa90*/  LOP3.LUT R2, R2, 0xff, RZ, 0xc0, !PT ;  /* 0x000000ff02027812 */ /* 0x020fe200078ec0ff */
[----:B------:R-:W-:Y:S01]  /*aaa0*/  BSSY B1, `(.L_x_237) ;  /* 0x000000b000017945 */ /* 0x000fe20003800000 */
[----:B------:R-:W-:Y:S02]  /*aab0*/  ISETP.LT.OR P4, PT, R35, 0xc9, !P0 ;  /* 0x000000c92300780c */ /* 0x000fe40004781670 */
[----:B------:R-:W-:-:S05]  /*aac0*/  F2FP.F16.E5M2.UNPACK_B R2, R2 ;  /* 0x00000002ff02723e */ /* 0x000fca00020004ff */
[----:B------:R-:W-:-:S05]  /*aad0*/  HADD2.F32 R2, -RZ, R2.H0_H0 ;  /* 0x20000002ff027230 */ /* 0x000fca0000004100 */
[----:B0-----:R-:W-:-:S04]  /*aae0*/  FMUL R3, R2, UR21 ;  /* 0x0000001502037c20 */ /* 0x001fc80008400000 */
[----:B------:R-:W-:Y:S01]  /*aaf0*/  FFMA R3, R0, UR20, R3 ;  /* 0x0000001400037c23 */ /* 0x000fe20008000003 */
[----:B------:R-:W-:-:S04]  /*ab00*/  PRMT R0, RZ, 0x7610, R0 ;  /* 0x00007610ff007816 */ /* 0x000fc80000000000 */
[----:B------:R-:W-:-:S05]  /*ab10*/  F2FP.SATFINITE.E5M2.F32.PACK_AB_MERGE_C R3, RZ, R3, RZ ;  /* 0x00000003ff03723e */ /* 0x000fca00048060ff */
[----:B------:R0:W-:Y:S01]  /*ab20*/  @!P3 STG.E.U8 desc[UR18][R26.64+0xc1], R3 ;  /* 0x0000c1031a00b986 */ /* 0x0001e2000c101112 */
[----:B------:R-:W-:Y:S05]  /*ab30*/  @P4 BRA `(.L_x_238) ;  /* 0x0000000000044947 */ /* 0x000fea0003800000 */
[----:B------:R0:W5:Y:S02]  /*ab40*/  LDG.E.U8 R0, desc[UR18][R28.64+0xc8] ;  /* 0x0000c8121c007981 */ /* 0x000164000c1e1100 */
.L_x_238:
[----:B------:R-:W-:Y:S05]  /*ab50*/  BSYNC B1 ;  /* 0x0000000000017941 */ /* 0x000fea0003800000 */
.L_x_237:
[----:B------:R-:W2:Y:S01]  /*ab60*/  LDL.LU R2, [R1] ;  /* 0x0000000001027983 */ /* 0x000ea20000300800 */
[----:B-----5:R-:W-:Y:S01]  /*ab70*/  LOP3.LUT R0, R0, 0xff, RZ, 0xc0, !PT ;  /* 0x000000ff00007812 */ /* 0x020fe200078ec0ff */
[----:B------:R-:W-:Y:S01]  /*ab80*/  BSSY B1, `(.L_x_239) ;  /* 0x000000b000017945 */ /* 0x000fe20003800000 */
[----:B------:R-:W-:Y:S02]  /*ab90*/  ISETP.LT.OR P3, PT, R35, 0xca, !P0 ;  /* 0x000000ca2300780c */ /* 0x000fe40004761670 */
[----:B------:R-:W-:-:S05]  /*aba0*/  F2FP.F16.E5M2.UNPACK_B R0, R0 ;  /* 0x00000000ff00723e */ /* 0x000fca00020004ff */
[----:B------:R-:W-:-:S05]  /*abb0*/  HADD2.F32 R0, -RZ, R0.H0_H0 ;  /* 0x20000000ff007230 */ /* 0x000fca0000004100 */
[----:B------:R-:W-:-:S04]  /*abc0*/  FMUL R0, R0, UR21 ;  /* 0x0000001500007c20 */ /* 0x000fc80008400000 */
[----:B--2---:R-:W-:-:S05]  /*abd0*/  FFMA R0, R2, UR20, R0 ;  /* 0x0000001402007c23 */ /* 0x004fca0008000000 */
[----:B0-----:R-:W-:Y:S02]  /*abe0*/  F2FP.SATFINITE.E5M2.F32.PACK_AB_MERGE_C R3, RZ, R0, RZ ;  /* 0x00000000ff03723e */ /* 0x001fe400048060ff */
[----:B------:R-:W-:-:S03]  /*abf0*/  PRMT R0, RZ, 0x7610, R0 ;  /* 0x00007610ff007816 */ /* 0x000fc60000000000 */
[----:B------:R0:W-:Y:S01]  /*ac00*/  @!P4 STG.E.U8 desc[UR18][R24.64+0xc8], R3 ;  /* 0x0000c8031800c986 */ /* 0x0001e2000c101112 */
[----:B------:R-:W-:Y:S05]  /*ac10*/  @P3 BRA `(.L_x_240) ;  /* 0x0000000000043947 */ /* 0x000fea0003800000 */
[----:B------:R2:W5:Y:S02]  /*ac20*/  LDG.E.U8 R0, desc[UR18][R28.64+0xc9] ;  /* 0x0000c9121c007981 */ /* 0x000564000c1e1100 */
.L_x_240:
[----:B------:R-:W-:Y:S05]  /*ac30*/  BSYNC B1 ;  /* 0x0000000000017941 */ /* 0x000fea0003800000 */
.L_x_239:
[----:B------:R-:W3:Y:S01]  /*ac40*/  LDL.LU R2, [R1+0x4] ;  /* 0x0000040001027983 */ /* 0x000ee20000300800 */
[----:B-----5:R-:W-:Y:S01]  /*ac50*/  LOP3.LUT R0, R0, 0xff, RZ, 0xc0, !PT ;  /* 0x000000ff00007812 */ /* 0x020fe200078ec0ff */
[----:B------:R-:W-:Y:S01]  /*ac60*/  BSSY B1, `(.L_x_241) ;  /* 0x000000b000017945 */ /* 0x000fe20003800000 */
[----:B------:R-:W-:Y:S02]  /*ac70*/  ISETP.LT.OR P4, PT, R35, 0xc9, !P1 ;  /* 0x000000c92300780c */ /* 0x000fe40004f81670 */
[----:B------:R-:W-:-:S05]  /*ac80*/  F2FP.F16.E5M2.UNPACK_B R0, R0 ;  /* 0x00000000ff00723e */ /* 0x000fca00020004ff */
[----:B------:R-:W-:-:S05]  /*ac90*/  HADD2.F32 R0, -RZ, R0.H0_H0 ;  /* 0x20000000ff007230 */ /* 0x000fca0000004100 */
[----:B------:R-:W-:-:S04]  /*aca0*/  FMUL R0, R0, UR21 ;  /* 0x0000001500007c20 */ /* 0x000fc80008400000 */
[----:B---3--:R-:W-:-:S05]  /*acb0*/  FFMA R0, R2, UR20, R0 ;  /* 0x0000001402007c23 */ /* 0x008fca0008000000 */
[----:B0-----:R-:W-:Y:S02]  /*acc0*/  F2FP.SATFINITE.E5M2.F32.PACK_AB_MERGE_C R3, RZ, R0, RZ ;  /* 0x00000000ff03723e */ /* 0x001fe400048060ff */
[----:B------:R-:W-:-:S03]  /*acd0*/  PRMT R0, RZ, 0x7610, R0 ;  /* 0x00007610ff007816 */ /* 0x000fc60000000000 */
[----:B------:R0:W-:Y:S01]  /*ace0*/  @!P3 STG.E.U8 desc[UR18][R24.64+0xc9], R3 ;  /* 0x0000c9031800b986 */ /* 0x0001e2000c101112 */
[----:B------:R-:W-:Y:S05]  /*acf0*/  @P4 BRA `(.L_x_242) ;  /* 0x0000000000044947 */ /* 0x000fea0003800000 */
[----:B------:R3:W5:Y:S02]  /*ad00*/  LDG.E.U8 R0, desc[UR18][R30.64+0xc8] ;  /* 0x0000c8121e007981 */ /* 0x000764000c1e1100 */
.L_x_242:
[----:B------:R-:W-:Y:S05]  /*ad10*/  BSYNC B1 ;  /* 0x0000000000017941 */ /* 0x000fea0003800000 */
.L_x_241:
[----:B------:R-:W2:Y:S01]  /*ad20*/  LDL.LU R2, [R1+0x8] ;  /* 0x0000080001027983 */ /* 0x000ea20000300800 */
        /* <DEDUP_REMOVED lines=12> */
.L_x_244:
[----:B------:R-:W-:Y:S05]  /*adf0*/  BSYNC B1 ;  /* 0x0000000000017941 */ /* 0x000fea0003800000 */
.L_x_243:
        /* <DEDUP_REMOVED lines=13> */
.L_x_246:
[----:B------:R-:W-:Y:S05]  /*aed0*/  BSYNC B1 ;  /* 0x0000000000017941 */ /* 0x000fea0003800000 */
.L_x_245:
        /* <DEDUP_REMOVED lines=13> */
.L_x_248:
[----:B------:R-:W-:Y:S05]  /*afb0*/  BSYNC B1 ;  /* 0x0000000000017941 */ /* 0x000fea0003800000 */
.L_x_247:
        /* <DEDUP_REMOVED lines=13> */
.L_x_250:
[----:B------:R-:W-:Y:S05]  /*b090*/  BSYNC B1 ;  /* 0x0000000000017941 */ /* 0x000fea0003800000 */
.L_x_249:
        /* <DEDUP_REMOVED lines=13> */
.L_x_252:
[----:B------:R-:W-:Y:S05]  /*b170*/  BSYNC B1 ;  /* 0x0000000000017941 */ /* 0x000fea0003800000 */
.L_x_251:
        /* <DEDUP_REMOVED lines=13> */
.L_x_254:
[----:B------:R-:W-:Y:S05]  /*b250*/  BSYNC B1 ;  /* 0x0000000000017941 */ /* 0x000fea0003800000 */
.L_x_253:
        /* <DEDUP_REMOVED lines=13> */
.L_x_256:
[----:B------:R-:W-:Y:S05]  /*b330*/  BSYNC B1 ;  /* 0x0000000000017941 */ /* 0x000fea0003800000 */
.L_x_255:
        /* <DEDUP_REMOVED lines=13> */
.L_x_258:
[----:B------:R-:W-:Y:S05]  /*b410*/  BSYNC B1 ;  /* 0x0000000000017941 */ /* 0x000fea0003800000 */
.L_x_257:
        /* <DEDUP_REMOVED lines=13> */
.L_x_260:
[----:B------:R-:W-:Y:S05]  /*b4f0*/  BSYNC B1 ;  /* 0x0000000000017941 */ /* 0x000fea0003800000 */
.L_x_259:
        /* <DEDUP_REMOVED lines=13> */
.L_x_262:
[----:B------:R-:W-:Y:S05]  /*b5d0*/  BSYNC B1 ;  /* 0x0000000000017941 */ /* 0x000fea0003800000 */
.L_x_261:
        /* <DEDUP_REMOVED lines=13> */
.L_x_264:
[----:B------:R-:W-:Y:S05]  /*b6b0*/  BSYNC B1 ;  /* 0x0000000000017941 */ /* 0x000fea0003800000 */
.L_x_263:
        /* <DEDUP_REMOVED lines=13> */
.L_x_266:
[----:B------:R-:W-:Y:S05]  /*b790*/  BSYNC B1 ;  /* 0x0000000000017941 */ /* 0x000fea0003800000 */
.L_x_265:
        /* <DEDUP_REMOVED lines=13> */
.L_x_268:
[----:B------:R-:W-:Y:S05]  /*b870*/  BSYNC B1 ;  /* 0x0000000000017941 */ /* 0x000fea0003800000 */
.L_x_267:
        /* <DEDUP_REMOVED lines=13> */
.L_x_270:
[----:B------:R-:W-:Y:S05]  /*b950*/  BSYNC B1 ;  /* 0x0000000000017941 */ /* 0x000fea0003800000 */
.L_x_269:
        /* <DEDUP_REMOVED lines=13> */
.L_x_272:
[----:B------:R-:W-:Y:S05]  /*ba30*/  BSYNC B1 ;  /* 0x0000000000017941 */ /* 0x000fea0003800000 */
.L_x_271:
        /* <DEDUP_REMOVED lines=13> */
.L_x_274:
[----:B------:R-:W-:Y:S05]  /*bb10*/  BSYNC B1 ;  /* 0x0000000000017941 */ /* 0x000fea0003800000 */
.L_x_273:
        /* <DEDUP_REMOVED lines=13> */
.L_x_276:
[----:B------:R-:W-:Y:S05]  /*bbf0*/  BSYNC B1 ;  /* 0x0000000000017941 */ /* 0x000fea0003800000 */
.L_x_275:
        /* <DEDUP_REMOVED lines=13> */
.L_x_278:
[----:B------:R-:W-:Y:S05]  /*bcd0*/  BSYNC B1 ;  /* 0x0000000000017941 */ /* 0x000fea0003800000 */
.L_x_277:
        /* <DEDUP_REMOVED lines=13> */
.L_x_280:
[----:B------:R-:W-:Y:S05]  /*bdb0*/  BSYNC B1 ;  /* 0x0000000000017941 */ /* 0x000fea0003800000 */
.L_x_279:
        /* <DEDUP_REMOVED lines=13> */
.L_x_282:
[----:B------:R-:W-:Y:S05]  /*be90*/  BSYNC B1 ;  /* 0x0000000000017941 */ /* 0x000fea0003800000 */
.L_x_281:
        /* <DEDUP_REMOVED lines=13> */
.L_x_284:
[----:B------:R-:W-:Y:S05]  /*bf70*/  BSYNC B1 ;  /* 0x0000000000017941 */ /* 0x000fea0003800000 */
.L_x_283:
        /* <DEDUP_REMOVED lines=13> */
.L_x_286:
[----:B------:R-:W-:Y:S05]  /*c050*/  BSYNC B1 ;  /* 0x0000000000017941 */ /* 0x000fea0003800000 */
.L_x_285:
        /* <DEDUP_REMOVED lines=13> */
.L_x_288:
[----:B------:R-:W-:Y:S05]  /*c130*/  BSYNC B1 ;  /* 0x0000000000017941 */ /* 0x000fea0003800000 */
.L_x_287:
        /* <DEDUP_REMOVED lines=13> */
.L_x_290:
[----:B------:R-:W-:Y:S05]  /*c210*/  BSYNC B1 ;  /* 0x0000000000017941 */ /* 0x000fea0003800000 */
.L_x_289:
        /* <DEDUP_REMOVED lines=13> */
.L_x_292:
[----:B------:R-:W-:Y:S05]  /*c2f0*/  BSYNC B1 ;  /* 0x0000000000017941 */ /* 0x000fea0003800000 */
.L_x_291:
[----:B------:R-:W-:Y:S05]  /*c300*/  @P1 BRA `(.L_x_293) ;  /* 0x00000020009c1947 */ /* 0x000fea0003800000 */
[----:B------:R-:W2:Y:S01]  /*c310*/  LDL.LU R2, [R1+0x6c] ;  /* 0x00006c0001027983 */ /* 0x000ea20000300800 */
[----:B-----5:R-:W-:-:S04]  /*c320*/  LOP3.LUT R0, R0, 0xff, RZ, 0xc0, !PT ;  /* 0x000000ff00007812 */ /* 0x020fc800078ec0ff */
[----:B------:R-:W-:-:S05]  /*c330*/  F2FP.F16.E5M2.UNPACK_B R0, R0 ;  /* 0x00000000ff00723e */ /* 0x000fca00020004ff */
[----:B------:R-:W-:-:S05]  /*c340*/  HADD2.F32 R0, -RZ, R0.H0_H0 ;  /* 0x20000000ff007230 */ /* 0x000fca0000004100 */
[----:B------:R-:W-:-:S04]  /*c350*/  FMUL R0, R0, UR21 ;  /* 0x0000001500007c20 */ /* 0x000fc80008400000 */
[----:B--2---:R-:W-:-:S05]  /*c360*/  FFMA R0, R2, UR20, R0 ;  /* 0x0000001402007c23 */ /* 0x004fca0008000000 */
[----:B0-----:R-:W-:-:S05]  /*c370*/  F2FP.SATFINITE.E5M2.F32.PACK_AB_MERGE_C R3, RZ, R0, RZ ;  /* 0x00000000ff03723e */ /* 0x001fca00048060ff */
[----:B------:R0:W-:Y:S01]  /*c380*/  STG.E.U8 desc[UR18][R26.64+0xf9], R3 ;  /* 0x0000f9031a007986 */ /* 0x0001e2000c101112 */
[----:B------:R-:W-:Y:S05]  /*c390*/  BRA `(.L_x_293) ;  /* 0x0000002000787947 */ /* 0x000fea0003800000 */
.L_x_36:
[----:B------:R-:W-:Y:S01]  /*c3a0*/  ISETP.GE.AND P1, PT, R38, 0x1, PT ;  /* 0x000000012600780c */ /* 0x000fe20003f26270 */
[----:B------:R-:W-:Y:S01]  /*c3b0*/  FMUL R228, R228, UR20 ;  /* 0x00000014e4e47c20 */ /* 0x000fe20008400000 */
[----:B------:R-:W-:Y:S01]  /*c3c0*/  FMUL R227, R227, UR20 ;  /* 0x00000014e3e37c20 */ /* 0x000fe20008400000 */
[----:B------:R-:W-:Y:S01]  /*c3d0*/  ISETP.GE.AND P0, PT, R38, 0x9, PT ;  /* 0x000000092600780c */ /* 0x000fe20003f06270 */
[----:B------:R-:W-:Y:S01]  /*c3e0*/  FMUL R226, R226, UR20 ;  /* 0x00000014e2e27c20 */ /* 0x000fe20008400000 */
[C---:B------:R-:W-:Y:S02]  /*c3f0*/  ISETP.LT.OR P4, PT, R35.reuse, 0x1, !P1 ;  /* 0x000000012300780c */ /* 0x040fe40004f81670 */
[----:B------:R-:W-:Y:S02]  /*c400*/  ISETP.LT.OR P5, PT, R35, 0x2, !P1 ;  /* 0x000000022300780c */ /* 0x000fe40004fa1670 */
[----:B------:R-:W-:Y:S02]  /*c410*/  F2FP.SATFINITE.E5M2.F32.PACK_AB_MERGE_C R29, RZ, R228, RZ ;  /* 0x000000e4ff1d723e */ /* 0x000fe400048060ff */
[----:B------:R-:W-:-:S02]  /*c420*/  F2FP.SATFINITE.E5M2.F32.PACK_AB_MERGE_C R227, RZ, R227, RZ ;  /* 0x000000e3ffe3723e */ /* 0x000fc400048060ff */
[----:B------:R-:W-:Y:S01]  /*c430*/  ISETP.LT.OR P3, PT, R35, 0x1, !P0 ;  /* 0x000000012300780c */ /* 0x000fe20004761670 */
[----:B------:R-:W-:-:S04]  /*c440*/  FMUL R225, R225, UR20 ;  /* 0x00000014e1e17c20 */ /* 0x000fc80008400000 */
[----:B------:R0:W-:Y:S01]  /*c450*/  @!P4 STG.E.U8 desc[UR18][R24.64], R29 ;  /* 0x0000001d1800c986 */ /* 0x0001e2000c101112 */
[----:B------:R-:W-:-:S03]  /*c460*/  ISETP.LT.OR P4, PT, R35, 0x2, !P0 ;  /* 0x000000022300780c */ /* 0x000fc60004781670 */
[----:B------:R2:W-:Y:S01]  /*c470*/  @!P5 STG.E.U8 desc[UR18][R24.64+0x1], R227 ;  /* 0x000001e31800d986 */ /* 0x0005e2000c101112 */
[C---:B------:R-:W-:Y:S01]  /*c480*/  ISETP.LT.OR P5, PT, R35.reuse, 0x9, !P1 ;  /* 0x000000092300780c */ /* 0x040fe20004fa1670 */
[----:B------:R-:W-:Y:S01]  /*c490*/  FMUL R224, R224, UR20 ;  /* 0x00000014e0e07c20 */ /* 0x000fe20008400000 */
[----:B------:R-:W-:Y:S01]  /*c4a0*/  ISETP.LT.OR P6, PT, R35, 0xa, !P1 ;  /* 0x0000000a2300780c */ /* 0x000fe20004fc1670 */
[----:B------:R-:W-:Y:S01]  /*c4b0*/  FMUL R223, R223, UR20 ;  /* 0x00000014dfdf7c20 */ /* 0x000fe20008400000 */
[----:B------:R-:W-:Y:S02]  /*c4c0*/  F2FP.SATFINITE.E5M2.F32.PACK_AB_MERGE_C R31, RZ, R226, RZ ;  /* 0x000000e2ff1f723e */ /* 0x000fe400048060ff */
[----:B------:R-:W-:Y:S02]  /*c4d0*/  F2FP.SATFINITE.E5M2.F32.PACK_AB_MERGE_C R225, RZ, R225, RZ ;  /* 0x000000e1ffe1723e */ /* 0x000fe400048060ff */
[----:B0-----:R-:W-:Y:S01]  /*c4e0*/  F2FP.SATFINITE.E5M2.F32.PACK_AB_MERGE_C R29, RZ, R224, RZ ;  /* 0x000000e0ff1d723e */ /* 0x001fe200048060ff */
[----:B------:R-:W-:Y:S01]  /*c4f0*/  @!P3 STG.E.U8 desc[UR18][R26.64], R31 ;  /* 0x0000001f1a00b986 */ /* 0x000fe2000c101112 */
[----:B------:R-:W-:-:S02]  /*c500*/  F2FP.SATFINITE.E5M2.F32.PACK_AB_MERGE_C R223, RZ, R223, RZ ;  /* 0x000000dfffdf723e */ /* 0x000fc400048060ff */
[C---:B------:R-:W-:Y:S01]  /*c510*/  ISETP.LT.OR P3, PT, R35.reuse, 0x9, !P0 ;  /* 0x000000092300780c */ /* 0x040fe20004761670 */
[----:B------:R-:W-:Y:S01]  /*c520*/  @!P4 STG.E.U8 desc[UR18][R26.64+0x1], R225 ;  /* 0x000001e11a00c986 */ /* 0x000fe2000c101112 */
[----:B------:R-:W-:-:S03]  /*c530*/  ISETP.LT.OR P4, PT, R35, 0xa, !P0 ;  /* 0x0000000a2300780c */ /* 0x000fc60004781670 */
[----:B------:R0:W-:Y:S01]  /*c540*/  @!P5 STG.E.U8 desc[UR18][R24.64+0x8], R29 ;  /* 0x0000081d1800d986 */ /* 0x0001e2000c101112 */
[----:B------:R-:W-:Y:S01]  /*c550*/  ISETP.LT.OR P5, PT, R35, 0x11, !P1 ;  /* 0x000000112300780c */ /* 0x000fe20004fa1670 */
[----:B------:R-:W-:Y:S01]  /*c560*/  FMUL R222, R222, UR20 ;  /* 0x00000014dede7c20 */ /* 0x000fe20008400000 */
[----:B------:R-:W-:Y:S01]  /*c570*/  FMUL R221, R221, UR20 ;  /* 0x00000014dddd7c20 */ /* 0x000fe20008400000 */
[----:B------:R-:W-:Y:S01]  /*c580*/  FMUL R220, R220, UR20 ;  /* 0x00000014dcdc7c20 */ /* 0x000fe20008400000 */
[----:B------:R-:W-:Y:S01]  /*c590*/  @!P6 STG.E.U8 desc[UR18][R24.64+0x9], R223 ;  /* 0x000009df1800e986 */ /* 0x000fe2000c101112 */
[----:B------:R-:W-:Y:S01]  /*c5a0*/  ISETP.LT.OR P6, PT, R35, 0x12, !P1 ;  /* 0x000000122300780c */ /* 0x000fe20004fc1670 */
[----:B------:R-:W-:Y:S01]  /*c5b0*/  FMUL R219, R219, UR20 ;  /* 0x00000014dbdb7c20 */ /* 0x000fe20008400000 */
[----:B------:R-:W-:Y:S01]  /*c5c0*/  F2FP.SATFINITE.E5M2.F32.PACK_AB_MERGE_C R33, RZ, R222, RZ ;  /* 0x000000deff21723e */ /* 0x000fe200048060ff */
[----:B--2---:R-:W2:Y:S01]  /*c5d0*/  LDL.LU R227, [R1+0x8] ;  /* 0x0000080001e37983 */ /* 0x004ea20000300800 */
[----:B------:R-:W-:-:S02]  /*c5e0*/  F2FP.SATFINITE.E5M2.F32.PACK_AB_MERGE_C R221, RZ, R221, RZ ;  /* 0x000000ddffdd723e */ /* 0x000fc400048060ff */
[----:B0-----:R-:W-:Y:S01]  /*c5f0*/  F2FP.SATFINITE.E5M2.F32.PACK_AB_MERGE_C R29, RZ, R220, RZ ;  /* 0x000000dcff1d723e */ /* 0x001fe200048060ff */
[----:B------:R-:W3:Y:S04]  /*c600*/  LDL.LU R226, [R1+0x4] ;  /* 0x0000040001e27983 */ /* 0x000ee80000300800 */
[----:B------:R-:W4:Y:S01]  /*c610*/  LDL.LU R224, [R1] ;  /* 0x0000000001e07983 */ /* 0x000f220000300800 */
[----:B------:R-:W-:-:S03]  /*c620*/  F2FP.SATFINITE.E5M2.F32.PACK_AB_MERGE_C R219, RZ, R219, RZ ;  /* 0x000000dbffdb723e */ /* 0x000fc600048060ff */
[----:B------:R-:W-:Y:S01]  /*c630*/  @!P3 STG.E.U8 desc[UR18][R26.64+0x8], R33 ;  /* 0x000008211a00b986 */ /* 0x000fe2000c101112 */
[----:B------:R-:W-:-:S03]  /*c640*/  ISETP.LT.OR P3, PT, R35, 0x11, !P0 ;  /* 0x000000112300780c */ /* 0x000fc60004761670 */
        /* <DEDUP_REMOVED lines=11> */
[----:B------:R-:W-:Y:S01]  /*c700*/  FMUL R214, R214, UR20 ;  /* 0x00000014d6d67c20 */ /* 0x000fe20008400000 */
[----:B------:R-:W-:Y:S01]  /*c710*/  F2FP.SATFINITE.E5M2.F32.PACK_AB_MERGE_C R217, RZ, R217, RZ ;  /* 0x000000d9ffd9723e */ /* 0x000fe200048060ff */
[----:B------:R-:W-:Y:S01]  /*c720*/  FMUL R213, R213, UR20 ;  /* 0x00000014d5d57c20 */ /* 0x000fe20008400000 */
[----:B0-----:R-:W-:Y:S01]  /*c730*/  F2FP.SATFINITE.E5M2.F32.PACK_AB_MERGE_C R29, RZ, R216, RZ ;  /* 0x000000d8ff1d723e */ /* 0x001fe200048060ff */
[----:B------:R-:W-:Y:S01]  /*c740*/  @!P3 STG.E.U8 desc[UR18][R26.64+0x10], R31 ;  /* 0x0000101f1a00b986 */ /* 0x000fe2000c101112 */
[----:B------:R-:W-:-:S02]  /*c750*/  F2FP.SATFINITE.E5M2.F32.PACK_AB_MERGE_C R215, RZ, R215, RZ ;  /* 0x000000d7ffd7723e */ /* 0x000fc400048060ff */
[C---:B------:R-:W-:Y:S01]  /*c760*/  ISETP.LT.OR P3, PT, R35.reuse, 0x19, !P0 ;  /* 0x000000192300780c */ /* 0x040fe20004761670 */
[----:B------:R-:W-:Y:S01]  /*c770*/  @!P4 STG.E.U8 desc[UR18][R26.64+0x11], R217 ;  /* 0x000011d91a00c986 */ /* 0x000fe2000c101112 */
[----:B------:R-:W-:-:S03]  /*c780*/  ISETP.LT.OR P4, PT, R35, 0x1a, !P0 ;  /* 0x0000001a2300780c */ /* 0x000fc60004781670 */
[----:B------:R0:W-:Y:S01]  /*c790*/  @!P5 STG.E.U8 desc[UR18][R24.64+0x18], R29 ;  /* 0x0000181d1800d986 */ /* 0x0001e2000c101112 */
[C---:B------:R-:W-:Y:S01]  /*c7a0*/  ISETP.LT.OR P5, PT, R35.reuse, 0x21, !P1 ;  /* 0x000000212300780c */ /* 0x040fe20004fa1670 */
[----:B------:R-:W-:Y:S02]  /*c7b0*/  FMUL R212, R212, UR20 ;  /* 0x00000014d4d47c20 */ /* 0x000fe40008400000 */
[----:B------:R-:W-:Y:S01]  /*c7c0*/  @!P6 STG.E.U8 desc[UR18][R24.64+0x19], R215 ;  /* 0x000019d71800e986 */ /* 0x000fe2000c101112 */
[----:B------:R-:W-:Y:S01]  /*c7d0*/  ISETP.LT.OR P6, PT, R35, 0x22, !P1 ;  /* 0x000000222300780c */ /* 0x000fe20004fc1670 */
[----:B------:R-:W-:Y:S01]  /*c7e0*/  FMUL R211, R211, UR20 ;  /* 0x00000014d3d37c20 */ /* 0x000fe20008400000 */
[----:B------:R-:W-:Y:S01]  /*c7f0*/  F2FP.SATFINITE.E5M2.F32.PACK_AB_MERGE_C R33, RZ, R214, RZ ;  /* 0x000000d6ff21723e */ /* 0x000fe200048060ff */
[----:B------:R-:W-:Y:S01]  /*c800*/  FMUL R210, R210, UR20 ;  /* 0x00000014d2d27c20 */ /* 0x000fe20008400000 */
[----:B------:R-:W-:Y:S01]  /*c810*/  F2FP.SATFINITE.E5M2.F32.PACK_AB_MERGE_C R213, RZ, R213, RZ ;  /* 0x000000d5ffd5723e */ /* 0x000fe200048060ff */
[----:B------:R-:W-:Y:S01]  /*c820*/  FMUL R209, R209, UR20 ;  /* 0x00000014d1d17c20 */ /* 0x000fe20008400000 */
        /* <DEDUP_REMOVED lines=8> */
[----:B------:R-:W-:-:S03]  /*c8b0*/  ISETP.LT.OR P5, PT, R35, 0x29, !P1 ;  /* 0x000000292300780c */ /* 0x000fc60004fa1670 */
        /* <DEDUP_REMOVED lines=240> */
[----:B------:R1:W-:Y:S01]  /*d7c0*/  @!P6 STG.E.U8 desc[UR18][R24.64+0x99], R23 ;  /* 0x000099171800e986 */ /* 0x0003e2000c101112 */
        /* <DEDUP_REMOVED lines=11> */
[----:B------:R0:W-:Y:S01]  /*d880*/  @!P4 STG.E.U8 desc[UR18][R26.64+0x99], R21 ;  /* 0x000099151a00c986 */ /* 0x0001e2000c101112 */
[----:B------:R-:W-:-:S03]  /*d890*/  ISETP.LT.OR P4, PT, R35, 0xa2, !P0 ;  /* 0x000000a22300780c */ /* 0x000fc60004781670 */
[----:B------:R-:W-:Y:S01]  /*d8a0*/  @!P5 STG.E.U8 desc[UR18][R24.64+0xa0], R29 ;  /* 0x0000a01d1800d986 */ /* 0x000fe2000c101112 */
[----:B------:R-:W-:-:S03]  /*d8b0*/  ISETP.LT.OR P5, PT, R35, 0xa9, !P1 ;  /* 0x000000a92300780c */ /* 0x000fc60004fa1670 */
[----:B------:R2:W-:Y:S01]  /*d8c0*/  @!P6 STG.E.U8 desc[UR18][R24.64+0xa1], R19 ;  /* 0x0000a1131800e986 */ /* 0x0005e2000c101112 */
[----:B------:R-:W-:Y:S01]  /*d8d0*/  ISETP.LT.OR P6, PT, R35, 0xaa, !P1 ;  /* 0x000000aa2300780c */ /* 0x000fe20004fc1670 */
[----:B------:R-:W-:Y:S01]  /*d8e0*/  FMUL R15, R15, UR20 ;  /* 0x000000140f0f7c20 */ /* 0x000fe20008400000 */
[----:B-1----:R-:W-:Y:S01]  /*d8f0*/  F2FP.SATFINITE.E5M2.F32.PACK_AB_MERGE_C R23, RZ, R18, RZ ;  /* 0x00000012ff17723e */ /* 0x002fe200048060ff */
[----:B------:R-:W-:Y:S01]  /*d900*/  FMUL R14, R14, UR20 ;  /* 0x000000140e0e7c20 */ /* 0x000fe20008400000 */
[----:B------:R-:W-:Y:S01]  /*d910*/  F2FP.SATFINITE.E5M2.F32.PACK_AB_MERGE_C R17, RZ, R17, RZ ;  /* 0x00000011ff11723e */ /* 0x000fe200048060ff */
[----:B------:R-:W-:Y:S01]  /*d920*/  FMUL R13, R13, UR20 ;  /* 0x000000140d0d7c20 */ /* 0x000fe20008400000 */
[----:B0-----:R-:W-:Y:S01]  /*d930*/  F2FP.SATFINITE.E5M2.F32.PACK_AB_MERGE_C R21, RZ, R16, RZ ;  /* 0x00000010ff15723e */ /* 0x001fe200048060ff */
[----:B------:R-:W-:Y:S01]  /*d940*/  @!P3 STG.E.U8 desc[UR18][R26.64+0xa0], R23 ;  /* 0x0000a0171a00b986 */ /* 0x000fe2000c101112 */
[----:B------:R-:W-:Y:S02]  /*d950*/  F2FP.SATFINITE.E5M2.F32.PACK_AB_MERGE_C R15, RZ, R15, RZ ;  /* 0x0000000fff0f723e */ /* 0x000fe400048060ff */
[C---:B------:R-:W-:Y:S01]  /*d960*/  ISETP.LT.OR P3, PT, R35.reuse, 0xa9, !P0 ;  /* 0x000000a92300780c */ /* 0x040fe20004761670 */
[----:B------:R-:W-:Y:S01]  /*d970*/  @!P4 STG.E.U8 desc[UR18][R26.64+0xa1], R17 ;  /* 0x0000a1111a00c986 */ /* 0x000fe2000c101112 */
[----:B------:R-:W-:-:S03]  /*d980*/  ISETP.LT.OR P4, PT, R35, 0xaa, !P0 ;  /* 0x000000aa2300780c */ /* 0x000fc60004781670 */
[----:B------:R-:W-:Y:S01]  /*d990*/  @!P5 STG.E.U8 desc[UR18][R24.64+0xa8], R21 ;  /* 0x0000a8151800d986 */ /* 0x000fe2000c101112 */
[C---:B------:R-:W-:Y:S01]  /*d9a0*/  ISETP.LT.OR P5, PT, R35.reuse, 0xb1, !P1 ;  /* 0x000000b12300780c */ /* 0x040fe20004fa1670 */
[----:B------:R-:W-:Y:S02]  /*d9b0*/  FMUL R12, R12, UR20 ;  /* 0x000000140c0c7c20 */ /* 0x000fe40008400000 */
[----:B------:R0:W-:Y:S01]  /*d9c0*/  @!P6 STG.E.U8 desc[UR18][R24.64+0xa9], R15 ;  /* 0x0000a90f1800e986 */ /* 0x0001e2000c101112 */
[----:B------:R-:W-:Y:S01]  /*d9d0*/  ISETP.LT.OR P6, PT, R35, 0xb2, !P1 ;  /* 0x000000b22300780c */ /* 0x000fe20004fc1670 */
[----:B------:R-:W-:Y:S01]  /*d9e0*/  FMUL R11, R11, UR20 ;  /* 0x000000140b0b7c20 */ /* 0x000fe20008400000 */
[----:B--2---:R-:W-:Y:S01]  /*d9f0*/  F2FP.SATFINITE.E5M2.F32.PACK_AB_MERGE_C R19, RZ, R14, RZ ;  /* 0x0000000eff13723e */ /* 0x004fe200048060ff */
[----:B------:R-:W2:Y:S01]  /*da00*/  LDL.LU R223, [R1+0x18] ;  /* 0x0000180001df7983 */ /* 0x000ea20000300800 */
[----:B------:R-:W-:Y:S02]  /*da10*/  F2FP.SATFINITE.E5M2.F32.PACK_AB_MERGE_C R13, RZ, R13, RZ ;  /* 0x0000000dff0d723e */ /* 0x000fe400048060ff */
[----:B------:R-:W-:Y:S01]  /*da20*/  F2FP.SATFINITE.E5M2.F32.PACK_AB_MERGE_C R11, RZ, R11, RZ ;  /* 0x0000000bff0b723e */ /* 0x000fe200048060ff */
[----:B------:R-:W-:Y:S01]  /*da30*/  @!P3 STG.E.U8 desc[UR18][R26.64+0xa8], R19 ;  /* 0x0000a8131a00b986 */ /* 0x000fe2000c101112 */
[----:B0-----:R-:W-:-:S03]  /*da40*/  F2FP.SATFINITE.E5M2.F32.PACK_AB_MERGE_C R15, RZ, R12, RZ ;  /* 0x0000000cff0f723e */ /* 0x001fc600048060ff */
[----:B------:R0:W-:Y:S01]  /*da50*/  @!P4 STG.E.U8 desc[UR18][R26.64+0xa9], R13 ;  /* 0x0000a90d1a00c986 */ /* 0x0001e2000c101112 */
[C---:B------:R-:W-:Y:S02]  /*da60*/  ISETP.LT.OR P3, PT, R35.reuse, 0xb1, !P0 ;  /* 0x000000b12300780c */ /* 0x040fe40004761670 */
[C---:B------:R-:W-:Y:S01]  /*da70*/  ISETP.LT.OR P4, PT, R35.reuse, 0xb2, !P0 ;  /* 0x000000b22300780c */ /* 0x040fe20004781670 */
[----:B------:R-:W-:Y:S01]  /*da80*/  @!P5 STG.E.U8 desc[UR18][R24.64+0xb0], R15 ;  /* 0x0000b00f1800d986 */ /* 0x000fe2000c101112 */
[----:B------:R-:W-:Y:S01]  /*da90*/  ISETP.LT.OR P5, PT, R35, 0xb9, !P1 ;  /* 0x000000b92300780c */ /* 0x000fe20004fa1670 */
[----:B------:R-:W-:Y:S01]  /*daa0*/  FMUL R10, R10, UR20 ;  /* 0x000000140a0a7c20 */ /* 0x000fe20008400000 */
[----:B------:R-:W-:Y:S01]  /*dab0*/  FMUL R9, R9, UR20 ;  /* 0x0000001409097c20 */ /* 0x000fe20008400000 */
[----:B------:R-:W2:Y:S01]  /*dac0*/  LDL.LU R222, [R1+0x14] ;  /* 0x0000140001de7983 */ /* 0x000ea20000300800 */
[----:B------:R-:W-:-:S03]  /*dad0*/  FMUL R8, R8, UR20 ;  /* 0x0000001408087c20 */ /* 0x000fc60008400000 */
[----:B------:R-:W2:Y:S01]  /*dae0*/  LDL.LU R220, [R1+0x10] ;  /* 0x0000100001dc7983 */ /* 0x000ea20000300800 */
[----:B------:R-:W-:-:S03]  /*daf0*/  F2FP.SATFINITE.E5M2.F32.PACK_AB_MERGE_C R17, RZ, R10, RZ ;  /* 0x0000000aff11723e */ /* 0x000fc600048060ff */
[----:B------:R-:W2:Y:S01]  /*db00*/  LDL.LU R221, [R1+0xc] ;  /* 0x00000c0001dd7983 */ /* 0x000ea20000300800 */
[----:B------:R-:W-:Y:S01]  /*db10*/  F2FP.SATFINITE.E5M2.F32.PACK_AB_MERGE_C R9, RZ, R9, RZ ;  /* 0x00000009ff09723e */ /* 0x000fe200048060ff */
[----:B------:R-:W-:Y:S01]  /*db20*/  FMUL R7, R7, UR20 ;  /* 0x0000001407077c20 */ /* 0x000fe20008400000 */
[----:B0-----:R-:W-:Y:S01]  /*db30*/  F2FP.SATFINITE.E5M2.F32.PACK_AB_MERGE_C R13, RZ, R8, RZ ;  /* 0x00000008ff0d723e */ /* 0x001fe200048060ff */
[----:B------:R0:W-:Y:S01]  /*db40*/  @!P6 STG.E.U8 desc[UR18][R24.64+0xb1], R11 ;  /* 0x0000b10b1800e986 */ /* 0x0001e2000c101112 */
[----:B------:R-:W-:Y:S01]  /*db50*/  ISETP.LT.OR P6, PT, R35, 0xba, !P1 ;  /* 0x000000ba2300780c */ /* 0x000fe20004fc1670 */
[----:B-----5:R-:W-:Y:S01]  /*db60*/  FMUL R2, R2, UR20 ;  /* 0x0000001402027c20 */ /* 0x020fe20008400000 */
[----:B------:R-:W-:Y:S01]  /*db70*/  F2FP.SATFINITE.E5M2.F32.PACK_AB_MERGE_C R7, RZ, R7, RZ ;  /* 0x00000007ff07723e */ /* 0x000fe200048060ff */
[----:B------:R-:W-:Y:S01]  /*db80*/  @!P3 STG.E.U8 desc[UR18][R26.64+0xb0], R17 ;  /* 0x0000b0111a00b986 */ /* 0x000fe2000c101112 */
[----:B------:R-:W-:Y:S01]  /*db90*/  FMUL R3, R3, UR20 ;  /* 0x0000001403037c20 */ /* 0x000fe20008400000 */
[----:B------:R-:W-:Y:S01]  /*dba0*/  FMUL R4, R4, UR20 ;  /* 0x0000001404047c20 */ /* 0x000fe20008400000 */
[C---:B------:R-:W-:Y:S01]  /*dbb0*/  ISETP.LT.OR P3, PT, R35.reuse, 0xb9, !P0 ;  /* 0x000000b92300780c */ /* 0x040fe20004761670 */
[----:B------:R1:W-:Y:S01]  /*dbc0*/  @!P4 STG.E.U8 desc[UR18][R26.64+0xb1], R9 ;  /* 0x0000b1091a00c986 */ /* 0x0003e2000c101112 */
[----:B------:R-:W-:Y:S01]  /*dbd0*/  ISETP.LT.OR P4, PT, R35, 0xba, !P0 ;  /* 0x000000ba2300780c */ /* 0x000fe20004781670 */
[----:B------:R-:W-:Y:S01]  /*dbe0*/  FMUL R6, R6, UR20 ;  /* 0x0000001406067c20 */ /* 0x000fe20008400000 */
[----:B------:R-:W-:Y:S01]  /*dbf0*/  FMUL R5, R5, UR20 ;  /* 0x0000001405057c20 */ /* 0x000fe20008400000 */
[----:B------:R3:W-:Y:S01]  /*dc00*/  @!P5 STG.E.U8 desc[UR18][R24.64+0xb8], R13 ;  /* 0x0000b80d1800d986 */ /* 0x0007e2000c101112 */
[----:B------:R-:W-:Y:S01]  /*dc10*/  ISETP.LT.OR P5, PT, R35, 0xc1, !P1 ;  /* 0x000000c12300780c */ /* 0x000fe20004fa1670 */
[----:B------:R-:W-:Y:S01]  /*dc20*/  FMUL R0, R0, UR20 ;  /* 0x0000001400007c20 */ /* 0x000fe20008400000 */
[----:B0-----:R-:W-:Y:S01]  /*dc30*/  F2FP.SATFINITE.E5M2.F32.PACK_AB_MERGE_C R11, RZ, R6, RZ ;  /* 0x00000006ff0b723e */ /* 0x001fe200048060ff */
[----:B------:R-:W2:Y:S01]  /*dc40*/  LDL.LU R225, [R1+0x1c] ;  /* 0x00001c0001e17983 */ /* 0x000ea20000300800 */
[----:B------:R-:W-:-:S03]  /*dc50*/  F2FP.SATFINITE.E5M2.F32.PACK_AB_MERGE_C R5, RZ, R5, RZ ;  /* 0x00000005ff05723e */ /* 0x000fc600048060ff */
[----:B------:R0:W-:Y:S01]  /*dc60*/  @!P6 STG.E.U8 desc[UR18][R24.64+0xb9], R7 ;  /* 0x0000b9071800e986 */ /* 0x0001e2000c101112 */
[----:B-1----:R-:W-:Y:S01]  /*dc70*/  F2FP.SATFINITE.E5M2.F32.PACK_AB_MERGE_C R9, RZ, R4, RZ ;  /* 0x00000004ff09723e */ /* 0x002fe200048060ff */
[----:B------:R-:W-:Y:S01]  /*dc80*/  FMUL R4, R227, UR20 ;  /* 0x00000014e3047c20 */ /* 0x000fe20008400000 */
[C---:B------:R-:W-:Y:S01]  /*dc90*/  ISETP.LT.OR P6, PT, R35.reuse, 0xc2, !P1 ;  /* 0x000000c22300780c */ /* 0x040fe20004fc1670 */
[----:B------:R-:W-:Y:S01]  /*dca0*/  @!P3 STG.E.U8 desc[UR18][R26.64+0xb8], R11 ;  /* 0x0000b80b1a00b986 */ /* 0x000fe2000c101112 */
[----:B---3--:R-:W-:Y:S01]  /*dcb0*/  F2FP.SATFINITE.E5M2.F32.PACK_AB_MERGE_C R13, RZ, R2, RZ ;  /* 0x00000002ff0d723e */ /* 0x008fe200048060ff */
[----:B----4-:R-:W-:Y:S01]  /*dcc0*/  FMUL R2, R224, UR20 ;  /* 0x00000014e0027c20 */ /* 0x010fe20008400000 */
[----:B------:R-:W-:Y:S01]  /*dcd0*/  ISETP.LT.OR P3, PT, R35, 0xc1, !P0 ;  /* 0x000000c12300780c */ /* 0x000fe20004761670 */
[----:B------:R-:W3:Y:S01]  /*dce0*/  LDL.LU R224, [R1+0x20] ;  /* 0x0000200001e07983 */ /* 0x000ee20000300800 */
[----:B0-----:R-:W-:Y:S01]  /*dcf0*/  F2FP.SATFINITE.E5M2.F32.PACK_AB_MERGE_C R7, RZ, R3, RZ ;  /* 0x00000003ff07723e */ /* 0x001fe200048060ff */
[----:B------:R-:W-:-:S02]  /*dd00*/  FMUL R3, R226, UR20 ;  /* 0x00000014e2037c20 */ /* 0x000fc40008400000 */
[----:B------:R0:W-:Y:S01]  /*dd10*/  @!P4 STG.E.U8 desc[UR18][R26.64+0xb9], R5 ;  /* 0x0000b9051a00c986 */ /* 0x0001e2000c101112 */
[----:B------:R-:W-:-:S03]  /*dd20*/  ISETP.LT.OR P4, PT, R35, 0xc2, !P0 ;  /* 0x000000c22300780c */ /* 0x000fc60004781670 */
[----:B------:R-:W4:Y:S04]  /*dd30*/  LDL.LU R226, [R1+0x24] ;  /* 0x0000240001e27983 */ /* 0x000f280000300800 */
[----:B------:R-:W4:Y:S04]  /*dd40*/  LDL.LU R227, [R1+0x28] ;  /* 0x0000280001e37983 */ /* 0x000f280000300800 */
[----:B------:R-:W-:Y:S01]  /*dd50*/  @!P5 STG.E.U8 desc[UR18][R24.64+0xc0], R9 ;  /* 0x0000c0091800d986 */ /* 0x000fe2000c101112 */
[C---:B------:R-:W-:Y:S02]  /*dd60*/  ISETP.LT.OR P5, PT, R35.reuse, 0xc9, !P1 ;  /* 0x000000c92300780c */ /* 0x040fe40004fa1670 */
[----:B0-----:R-:W-:Y:S01]  /*dd70*/  F2FP.SATFINITE.E5M2.F32.PACK_AB_MERGE_C R5, RZ, R0, RZ ;  /* 0x00000000ff05723e */ /* 0x001fe200048060ff */
[----:B------:R0:W-:Y:S01]  /*dd80*/  @!P6 STG.E.U8 desc[UR18][R24.64+0xc1], R7 ;  /* 0x0000c1071800e986 */ /* 0x0001e2000c101112 */
[----:B------:R-:W-:-:S03]  /*dd90*/  ISETP.LT.OR P6, PT, R35, 0xca, !P1 ;  /* 0x000000ca2300780c */ /* 0x000fc60004fc1670 */
[----:B------:R-:W-:Y:S01]  /*dda0*/  @!P3 STG.E.U8 desc[UR18][R26.64+0xc0], R13 ;  /* 0x0000c00d1a00b986 */ /* 0x000fe2000c101112 */
[----:B------:R-:W-:-:S03]  /*ddb0*/  ISETP.LT.OR P3, PT, R35, 0xc9, !P0 ;  /* 0x000000c92300780c */ /* 0x000fc60004761670 */
[----:B------:R1:W-:Y:S01]  /*ddc0*/  @!P4 STG.E.U8 desc[UR18][R26.64+0xc1], R5 ;  /* 0x0000c1051a00c986 */ /* 0x0003e2000c101112 */
[----:B0-----:R-:W-:Y:S02]  /*ddd0*/  F2FP.SATFINITE.E5M2.F32.PACK_AB_MERGE_C R7, RZ, R2, RZ ;  /* 0x00000002ff07723e */ /* 0x001fe400048060ff */
[----:B------:R-:W-:-:S03]  /*dde0*/  ISETP.LT.OR P4, PT, R35, 0xca, !P0 ;  /* 0x000000ca2300780c */ /* 0x000fc60004781670 */
[----:B------:R0:W-:Y:S01]  /*ddf0*/  @!P5 STG.E.U8 desc[UR18][R24.64+0xc8], R7 ;  /* 0x0000c8071800d986 */ /* 0x0001e2000c101112 */
[----:B------:R-:W-:Y:S02]  /*de00*/  ISETP.LT.OR P5, PT, R35, 0xd1, !P1 ;  /* 0x000000d12300780c */ /* 0x000fe40004fa1670 */
[----:B------:R-:W-:Y:S02]  /*de10*/  F2FP.SATFINITE.E5M2.F32.PACK_AB_MERGE_C R9, RZ, R3, RZ ;  /* 0x00000003ff09723e */ /* 0x000fe400048060ff */
[----:B------:R-:W-:-:S03]  /*de20*/  F2FP.SATFINITE.E5M2.F32.PACK_AB_MERGE_C R11, RZ, R4, RZ ;  /* 0x00000004ff0b723e */ /* 0x000fc600048060ff */
[----:B------:R0:W-:Y:S04]  /*de30*/  @!P6 STG.E.U8 desc[UR18][R24.64+0xc9], R9 ;  /* 0x0000c9091800e986 */ /* 0x0001e8000c101112 */
[----:B------:R-:W-:Y:S01]  /*de40*/  @!P3 STG.E.U8 desc[UR18][R26.64+0xc8], R11 ;  /* 0x0000c80b1a00b986 */ /* 0x000fe2000c101112 */
[----:B--2---:R-:W-:Y:S01]  /*de50*/  FMUL R2, R220, UR20 ;  /* 0x00000014dc027c20 */ /* 0x004fe20008400000 */
[----:B------:R-:W-:Y:S02]  /*de60*/  FMUL R0, R221, UR20 ;  /* 0x00000014dd007c20 */ /* 0x000fe40008400000 */
[----:B------:R-:W2:Y:S03]  /*de70*/  LDL.LU R221, [R1+0x2c] ;  /* 0x00002c0001dd7983 */ /* 0x000ea60000300800 */
[----:B-1----:R-:W-:Y:S01]  /*de80*/  F2FP.SATFINITE.E5M2.F32.PACK_AB_MERGE_C R5, RZ, R0, RZ ;  /* 0x00000000ff05723e */ /* 0x002fe200048060ff */
[----:B------:R-:W2:Y:S01]  /*de90*/  LDL.LU R220, [R1+0x30] ;  /* 0x0000300001dc7983 */ /* 0x000ea20000300800 */
[----:B------:R-:W-:Y:S01]  /*dea0*/  FMUL R0, R223, UR20 ;  /* 0x00000014df007c20 */ /* 0x000fe20008400000 */
[----:B------:R-:W-:Y:S01]  /*deb0*/  FMUL R3, R222, UR20 ;  /* 0x00000014de037c20 */ /* 0x000fe20008400000 */
[----:B0-----:R-:W-:Y:S01]  /*dec0*/  F2FP.SATFINITE.E5M2.F32.PACK_AB_MERGE_C R7, RZ, R2, RZ ;  /* 0x00000002ff07723e */ /* 0x001fe200048060ff */
[----:B------:R-:W2:Y:S02]  /*ded0*/  LDL.LU R222, [R1+0x34] ;  /* 0x0000340001de7983 */ /* 0x000ea40000300800 */
[----:B------:R-:W-:-:S02]  /*dee0*/  F2FP.SATFINITE.E5M2.F32.PACK_AB_MERGE_C R13, RZ, R0, RZ ;  /* 0x00000000ff0d723e */ /* 0x000fc400048060ff */
[----:B------:R-:W2:Y:S01]  /*def0*/  LDL.LU R223, [R1+0x38] ;  /* 0x0000380001df7983 */ /* 0x000ea20000300800 */
[----:B------:R-:W-:Y:S01]  /*df00*/  F2FP.SATFINITE.E5M2.F32.PACK_AB_MERGE_C R9, RZ, R3, RZ ;  /* 0x00000003ff09723e */ /* 0x000fe200048060ff */
[----:B------:R-:W-:Y:S02]  /*df10*/  FMUL R2, R225, UR20 ;  /* 0x00000014e1027c20 */ /* 0x000fe40008400000 */
[----:B------:R-:W2:Y:S04]  /*df20*/  LDL.LU R225, [R1+0x3c] ;  /* 0x00003c0001e17983 */ /* 0x000ea80000300800 */
[----:B------:R-:W-:Y:S01]  /*df30*/  @!P4 STG.E.U8 desc[UR18][R26.64+0xc9], R5 ;  /* 0x0000c9051a00c986 */ /* 0x000fe2000c101112 */
[----:B---3--:R-:W-:-:S03]  /*df40*/  FMUL R0, R224, UR20 ;  /* 0x00000014e0007c20 */ /* 0x008fc60008400000 */
[----:B------:R0:W-:Y:S04]  /*df50*/  @!P5 STG.E.U8 desc[UR18][R24.64+0xd0], R7 ;  /* 0x0000d0071800d986 */ /* 0x0001e8000c101112 */
[----:B------:R-:W3:Y:S01]  /*df60*/  LDL.LU R224, [R1+0x40] ;  /* 0x0000400001e07983 */ /* 0x000ee20000300800 */
[----:B----4-:R-:W-:-:S03]  /*df70*/  FMUL R3, R226, UR20 ;  /* 0x00000014e2037c20 */ /* 0x010fc60008400000 */
[----:B------:R-:W4:Y:S01]  /*df80*/  LDL.LU R226, [R1+0x44] ;  /* 0x0000440001e27983 */ /* 0x000f220000300800 */
[----:B0-----:R-:W-:Y:S01]  /*df90*/  F2FP.SATFINITE.E5M2.F32.PACK_AB_MERGE_C R7, RZ, R0, RZ ;  /* 0x00000000ff07723e */ /* 0x001fe200048060ff */
[----:B------:R-:W-:Y:S02]  /*dfa0*/  FMUL R0, R227, UR20 ;  /* 0x00000014e3007c20 */ /* 0x000fe40008400000 */
[----:B------:R-:W4:Y:S01]  /*dfb0*/  LDL.LU R227, [R1+0x48] ;  /* 0x0000480001e37983 */ /* 0x000f220000300800 */
[C---:B------:R-:W-:Y:S02]  /*dfc0*/  ISETP.LT.OR P6, PT, R35.reuse, 0xd2, !P1 ;  /* 0x000000d22300780c */ /* 0x040fe40004fc1670 */
[C---:B------:R-:W-:Y:S01]  /*dfd0*/  ISETP.LT.OR P4, PT, R35.reuse, 0xd2, !P0 ;  /* 0x000000d22300780c */ /* 0x040fe20004781670 */
[----:B------:R-:W4:Y:S01]  /*dfe0*/  LDL.LU R219, [R1+0x4c] ;  /* 0x00004c0001db7983 */ /* 0x000f220000300800 */
[----:B------:R-:W-:Y:S02]  /*dff0*/  F2FP.SATFINITE.E5M2.F32.PACK_AB_MERGE_C R5, RZ, R2, RZ ;  /* 0x00000002ff05723e */ /* 0x000fe400048060ff */
[----:B------:R-:W-:-:S02]  /*e000*/  ISETP.LT.OR P3, PT, R35, 0xd1, !P0 ;  /* 0x000000d12300780c */ /* 0x000fc40004761670 */
[----:B------:R-:W-:Y:S02]  /*e010*/  ISETP.LT.OR P5, PT, R35, 0xd9, !P1 ;  /* 0x000000d92300780c */ /* 0x000fe40004fa1670 */
[----:B------:R-:W-:-:S03]  /*e020*/  F2FP.SATFINITE.E5M2.F32.PACK_AB_MERGE_C R11, RZ, R0, RZ ;  /* 0x00000000ff0b723e */ /* 0x000fc600048060ff */
[----:B------:R0:W-:Y:S01]  /*e030*/  @!P6 STG.E.U8 desc[UR18][R24.64+0xd1], R9 ;  /* 0x0000d1091800e986 */ /* 0x0001e2000c101112 */
[----:B------:R-:W-:-:S03]  /*e040*/  ISETP.LT.OR P6, PT, R35, 0xda, !P1 ;  /* 0x000000da2300780c */ /* 0x000fc60004fc1670 */
[----:B------:R1:W-:Y:S01]  /*e050*/  @!P4 STG.E.U8 desc[UR18][R26.64+0xd1], R5 ;  /* 0x0000d1051a00c986 */ /* 0x0003e2000c101112 */
[----:B------:R-:W-:-:S03]  /*e060*/  ISETP.LT.OR P4, PT, R35, 0xda, !P0 ;  /* 0x000000da2300780c */ /* 0x000fc60004781670 */
[----:B------:R-:W-:Y:S01]  /*e070*/  @!P3 STG.E.U8 desc[UR18][R26.64+0xd0], R13 ;  /* 0x0000d00d1a00b986 */ /* 0x000fe2000c101112 */
[----:B0-----:R-:W-:-:S03]  /*e080*/  F2FP.SATFINITE.E5M2.F32.PACK_AB_MERGE_C R9, RZ, R3, RZ ;  /* 0x00000003ff09723e */ /* 0x001fc600048060ff */
[----:B------:R0:W-:Y:S04]  /*e090*/  @!P5 STG.E.U8 desc[UR18][R24.64+0xd8], R7 ;  /* 0x0000d8071800d986 */ /* 0x0001e8000c101112 */
[----:B------:R0:W-:Y:S01]  /*e0a0*/  @!P6 STG.E.U8 desc[UR18][R24.64+0xd9], R9 ;  /* 0x0000d9091800e986 */ /* 0x0001e2000c101112 */
[----:B--2---:R-:W-:-:S03]  /*e0b0*/  FMUL R0, R221, UR20 ;  /* 0x00000014dd007c20 */ /* 0x004fc60008400000 */
[----:B------:R-:W2:Y:S01]  /*e0c0*/  LDL.LU R221, [R1+0x50] ;  /* 0x0000500001dd7983 */ /* 0x000ea20000300800 */
[----:B------:R-:W-:-:S03]  /*e0d0*/  FMUL R2, R220, UR20 ;  /* 0x00000014dc027c20 */ /* 0x000fc60008400000 */
[----:B------:R-:W2:Y:S01]  /*e0e0*/  LDL.LU R220, [R1+0x54] ;  /* 0x0000540001dc7983 */ /* 0x000ea20000300800 */
[----:B-1----:R-:W-:Y:S01]  /*e0f0*/  F2FP.SATFINITE.E5M2.F32.PACK_AB_MERGE_C R5, RZ, R0, RZ ;  /* 0x00000000ff05723e */ /* 0x002fe200048060ff */
[----:B------:R-:W-:Y:S02]  /*e100*/  FMUL R3, R222, UR20 ;  /* 0x00000014de037c20 */ /* 0x000fe40008400000 */
[----:B------:R-:W2:Y:S01]  /*e110*/  LDL.LU R222, [R1+0x58] ;  /* 0x0000580001de7983 */ /* 0x000ea20000300800 */
[----:B0-----:R-:W-:Y:S01]  /*e120*/  F2FP.SATFINITE.E5M2.F32.PACK_AB_MERGE_C R7, RZ, R2, RZ ;  /* 0x00000002ff07723e */ /* 0x001fe200048060ff */
[----:B------:R-:W-:Y:S01]  /*e130*/  FMUL R4, R223, UR20 ;  /* 0x00000014df047c20 */ /* 0x000fe20008400000 */
[----:B------:R-:W-:Y:S01]  /*e140*/  F2FP.SATFINITE.E5M2.F32.PACK_AB_MERGE_C R9, RZ, R3, RZ ;  /* 0x00000003ff09723e */ /* 0x000fe200048060ff */
[----:B------:R-:W2:Y:S01]  /*e150*/  LDL.LU R223, [R1+0x5c] ;  /* 0x00005c0001df7983 */ /* 0x000ea20000300800 */
[----:B------:R-:W-:-:S03]  /*e160*/  FMUL R0, R225, UR20 ;  /* 0x00000014e1007c20 */ /* 0x000fc60008400000 */
[----:B------:R0:W-:Y:S04]  /*e170*/  @!P4 STG.E.U8 desc[UR18][R26.64+0xd9], R5 ;  /* 0x0000d9051a00c986 */ /* 0x0001e8000c101112 */
[----:B------:R-:W2:Y:S01]  /*e180*/  LDL.LU R225, [R1+0x60] ;  /* 0x0000600001e17983 */ /* 0x000ea20000300800 */
[----:B0-----:R-:W-:Y:S01]  /*e190*/  F2FP.SATFINITE.E5M2.F32.PACK_AB_MERGE_C R5, RZ, R0, RZ ;  /* 0x00000000ff05723e */ /* 0x001fe200048060ff */
[----:B---3--:R-:W-:Y:S02]  /*e1a0*/  FMUL R2, R224, UR20 ;  /* 0x00000014e0027c20 */ /* 0x008fe40008400000 */
[----:B------:R-:W3:Y:S01]  /*e1b0*/  LDL.LU R224, [R1+0x64] ;  /* 0x0000640001e07983 */ /* 0x000ee20000300800 */
[----:B----4-:R-:W-:-:S03]  /*e1c0*/  FMUL R3, R226, UR20 ;  /* 0x00000014e2037c20 */ /* 0x010fc60008400000 */
[----:B------:R-:W4:Y:S01]  /*e1d0*/  LDL.LU R226, [R1+0x68] ;  /* 0x0000680001e27983 */ /* 0x000f220000300800 */
[----:B------:R-:W-:-:S03]  /*e1e0*/  FMUL R0, R227, UR20 ;  /* 0x00000014e3007c20 */ /* 0x000fc60008400000 */
[----:B------:R-:W4:Y:S01]  /*e1f0*/  LDL.LU R227, [R1+0x6c] ;  /* 0x00006c0001e37983 */ /* 0x000f220000300800 */
[C---:B------:R-:W-:Y:S02]  /*e200*/  ISETP.LT.OR P3, PT, R35.reuse, 0xd9, !P0 ;  /* 0x000000d92300780c */ /* 0x040fe40004761670 */
[C---:B------:R-:W-:Y:S02]  /*e210*/  ISETP.LT.OR P5, PT, R35.reuse, 0xe1, !P1 ;  /* 0x000000e12300780c */ /* 0x040fe40004fa1670 */
[C---:B------:R-:W-:Y:S02]  /*e220*/  ISETP.LT.OR P6, PT, R35.reuse, 0xe2, !P1 ;  /* 0x000000e22300780c */ /* 0x040fe40004fc1670 */
[----:B------:R-:W-:-:S07]  /*e230*/  ISETP.LT.OR P4, PT, R35, 0xe2, !P0 ;  /* 0x000000e22300780c */ /* 0x000fce0004781670 */
[----:B------:R-:W-:Y:S01]  /*e240*/  @!P3 STG.E.U8 desc[UR18][R26.64+0xd8], R11 ;  /* 0x0000d80b1a00b986 */ /* 0x000fe2000c101112 */
[----:B------:R-:W-:-:S03]  /*e250*/  ISETP.LT.OR P3, PT, R35, 0xe1, !P0 ;  /* 0x000000e12300780c */ /* 0x000fc60004761670 */
[----:B------:R0:W-:Y:S01]  /*e260*/  @!P5 STG.E.U8 desc[UR18][R24.64+0xe0], R7 ;  /* 0x0000e0071800d986 */ /* 0x0001e2000c101112 */
[----:B------:R-:W-:-:S03]  /*e270*/  ISETP.LT.OR P5, PT, R35, 0xe9, !P1 ;  /* 0x000000e92300780c */ /* 0x000fc60004fa1670 */
[----:B------:R1:W-:Y:S01]  /*e280*/  @!P6 STG.E.U8 desc[UR18][R24.64+0xe1], R9 ;  /* 0x0000e1091800e986 */ /* 0x0003e2000c101112 */
[----:B------:R-:W-:Y:S02]  /*e290*/  ISETP.LT.OR P6, PT, R35, 0xea, !P1 ;  /* 0x000000ea2300780c */ /* 0x000fe40004fc1670 */
[----:B------:R-:W-:Y:S01]  /*e2a0*/  F2FP.SATFINITE.E5M2.F32.PACK_AB_MERGE_C R13, RZ, R4, RZ ;  /* 0x00000004ff0d723e */ /* 0x000fe200048060ff */
[----:B------:R1:W-:Y:S01]  /*e2b0*/  @!P4 STG.E.U8 desc[UR18][R26.64+0xe1], R5 ;  /* 0x0000e1051a00c986 */ /* 0x0003e2000c101112 */
[----:B0-----:R-:W-:-:S03]  /*e2c0*/  F2FP.SATFINITE.E5M2.F32.PACK_AB_MERGE_C R7, RZ, R2, RZ ;  /* 0x00000002ff07723e */ /* 0x001fc600048060ff */
[----:B------:R-:W-:Y:S01]  /*e2d0*/  @!P3 STG.E.U8 desc[UR18][R26.64+0xe0], R13 ;  /* 0x0000e00d1a00b986 */ /* 0x000fe2000c101112 */
[----:B-1----:R-:W-:-:S03]  /*e2e0*/  F2FP.SATFINITE.E5M2.F32.PACK_AB_MERGE_C R9, RZ, R3, RZ ;  /* 0x00000003ff09723e */ /* 0x002fc600048060ff */
[----:B------:R0:W-:Y:S01]  /*e2f0*/  @!P5 STG.E.U8 desc[UR18][R24.64+0xe8], R7 ;  /* 0x0000e8071800d986 */ /* 0x0001e2000c101112 */
[C---:B------:R-:W-:Y:S02]  /*e300*/  ISETP.LT.OR P3, PT, R35.reuse, 0xe9, !P0 ;  /* 0x000000e92300780c */ /* 0x040fe40004761670 */
[C---:B------:R-:W-:Y:S01]  /*e310*/  ISETP.LT.OR P4, PT, R35.reuse, 0xea, !P0 ;  /* 0x000000ea2300780c */ /* 0x040fe20004781670 */
[----:B------:R1:W-:Y:S01]  /*e320*/  @!P6 STG.E.U8 desc[UR18][R24.64+0xe9], R9 ;  /* 0x0000e9091800e986 */ /* 0x0003e2000c101112 */
[----:B------:R-:W-:Y:S01]  /*e330*/  ISETP.LT.OR P5, PT, R35, 0xf1, !P1 ;  /* 0x000000f12300780c */ /* 0x000fe20004fa1670 */
[----:B------:R-:W-:Y:S01]  /*e340*/  FMUL R2, R219, UR20 ;  /* 0x00000014db027c20 */ /* 0x000fe20008400000 */
[----:B------:R-:W-:Y:S02]  /*e350*/  ISETP.LT.OR P6, PT, R35, 0xf2, !P1 ;  /* 0x000000f22300780c */ /* 0x000fe40004fc1670 */
[----:B------:R-:W-:Y:S02]  /*e360*/  F2FP.SATFINITE.E5M2.F32.PACK_AB_MERGE_C R11, RZ, R0, RZ ;  /* 0x00000000ff0b723e */ /* 0x000fe400048060ff */
[----:B------:R-:W-:-:S03]  /*e370*/  F2FP.SATFINITE.E5M2.F32.PACK_AB_MERGE_C R5, RZ, R2, RZ ;  /* 0x00000002ff05723e */ /* 0x000fc600048060ff */
[----:B------:R-:W-:Y:S01]  /*e380*/  @!P3 STG.E.U8 desc[UR18][R26.64+0xe8], R11 ;  /* 0x0000e80b1a00b986 */ /* 0x000fe2000c101112 */
[----:B------:R-:W-:-:S03]  /*e390*/  ISETP.LT.OR P3, PT, R35, 0xf1, !P0 ;  /* 0x000000f12300780c */ /* 0x000fc60004761670 */
[----:B------:R-:W-:Y:S01]  /*e3a0*/  @!P4 STG.E.U8 desc[UR18][R26.64+0xe9], R5 ;  /* 0x0000e9051a00c986 */ /* 0x000fe2000c101112 */
[C---:B------:R-:W-:Y:S02]  /*e3b0*/  ISETP.LT.OR P4, PT, R35.reuse, 0xf9, !P1 ;  /* 0x000000f92300780c */ /* 0x040fe40004f81670 */
[----:B------:R-:W-:Y:S01]  /*e3c0*/  ISETP.LT.OR P1, PT, R35, 0xfa, !P1 ;  /* 0x000000fa2300780c */ /* 0x000fe20004f21670 */
[----:B--2---:R-:W-:Y:S01]  /*e3d0*/  FMUL R0, R221, UR20 ;  /* 0x00000014dd007c20 */ /* 0x004fe20008400000 */
[----:B------:R-:W-:-:S04]  /*e3e0*/  FMUL R3, R220, UR20 ;  /* 0x00000014dc037c20 */ /* 0x000fc80008400000 */
[----:B0-----:R-:W-:Y:S02]  /*e3f0*/  F2FP.SATFINITE.E5M2.F32.PACK_AB_MERGE_C R7, RZ, R0, RZ ;  /* 0x00000000ff07723e */ /* 0x001fe400048060ff */
[----:B-1----:R-:W-:Y:S01]  /*e400*/  F2FP.SATFINITE.E5M2.F32.PACK_AB_MERGE_C R9, RZ, R3, RZ ;  /* 0x00000003ff09723e */ /* 0x002fe200048060ff */
[----:B------:R-:W-:Y:S02]  /*e410*/  FMUL R0, R222, UR20 ;  /* 0x00000014de007c20 */ /* 0x000fe40008400000 */
[----:B------:R0:W-:Y:S01]  /*e420*/  @!P5 STG.E.U8 desc[UR18][R24.64+0xf0], R7 ;  /* 0x0000f0071800d986 */ /* 0x0001e2000c101112 */
[----:B------:R-:W-:-:S03]  /*e430*/  ISETP.LT.OR P5, PT, R35, 0xf2, !P0 ;  /* 0x000000f22300780c */ /* 0x000fc600047a1670 */
[----:B------:R1:W-:Y:S01]  /*e440*/  @!P6 STG.E.U8 desc[UR18][R24.64+0xf1], R9 ;  /* 0x0000f1091800e986 */ /* 0x0003e2000c101112 */
[----:B------:R-:W-:Y:S02]  /*e450*/  ISETP.LT.OR P6, PT, R35, 0xf9, !P0 ;  /* 0x000000f92300780c */ /* 0x000fe400047c1670 */
[----:B------:R-:W-:Y:S01]  /*e460*/  F2FP.SATFINITE.E5M2.F32.PACK_AB_MERGE_C R13, RZ, R0, RZ ;  /* 0x00000000ff0d723e */ /* 0x000fe200048060ff */
[----:B------:R-:W-:Y:S01]  /*e470*/  FMUL R0, R223, UR20 ;  /* 0x00000014df007c20 */ /* 0x000fe20008400000 */
[----:B------:R-:W-:Y:S01]  /*e480*/  ISETP.LT.OR P0, PT, R35, 0xfa, !P0 ;  /* 0x000000fa2300780c */ /* 0x000fe20004701670 */
[----:B------:R-:W-:-:S03]  /*e490*/  FMUL R2, R225, UR20 ;  /* 0x00000014e1027c20 */ /* 0x000fc60008400000 */
[----:B0-----:R-:W-:Y:S02]  /*e4a0*/  F2FP.SATFINITE.E5M2.F32.PACK_AB_MERGE_C R7, RZ, R0, RZ ;  /* 0x00000000ff07723e */ /* 0x001fe400048060ff */
[----:B-1----:R-:W-:Y:S01]  /*e4b0*/  F2FP.SATFINITE.E5M2.F32.PACK_AB_MERGE_C R9, RZ, R2, RZ ;  /* 0x00000002ff09723e */ /* 0x002fe200048060ff */
[----:B---3--:R-:W-:Y:S01]  /*e4c0*/  FMUL R3, R224, UR20 ;  /* 0x00000014e0037c20 */ /* 0x008fe20008400000 */
[----:B----4-:R-:W-:Y:S01]  /*e4d0*/  FMUL R4, R226, UR20 ;  /* 0x00000014e2047c20 */ /* 0x010fe20008400000 */
[----:B------:R-:W-:-:S03]  /*e4e0*/  FMUL R5, R227, UR20 ;  /* 0x00000014e3057c20 */ /* 0x000fc60008400000 */
[----:B------:R-:W-:Y:S02]  /*e4f0*/  F2FP.SATFINITE.E5M2.F32.PACK_AB_MERGE_C R3, RZ, R3, RZ ;  /* 0x00000003ff03723e */ /* 0x000fe400048060ff */
[----:B------:R-:W-:Y:S02]  /*e500*/  F2FP.SATFINITE.E5M2.F32.PACK_AB_MERGE_C R11, RZ, R4, RZ ;  /* 0x00000004ff0b723e */ /* 0x000fe400048060ff */
[----:B------:R-:W-:Y:S01]  /*e510*/  F2FP.SATFINITE.E5M2.F32.PACK_AB_MERGE_C R5, RZ, R5, RZ ;  /* 0x00000005ff05723e */ /* 0x000fe200048060ff */
[----:B------:R0:W-:Y:S04]  /*e520*/  @!P3 STG.E.U8 desc[UR18][R26.64+0xf0], R13 ;  /* 0x0000f00d1a00b986 */ /* 0x0001e8000c101112 */
[----:B------:R0:W-:Y:S04]  /*e530*/  @!P5 STG.E.U8 desc[UR18][R26.64+0xf1], R7 ;  /* 0x0000f1071a00d986 */ /* 0x0001e8000c101112 */
[----:B------:R0:W-:Y:S04]  /*e540*/  @!P4 STG.E.U8 desc[UR18][R24.64+0xf8], R9 ;  /* 0x0000f8091800c986 */ /* 0x0001e8000c101112 */
[----:B------:R0:W-:Y:S04]  /*e550*/  @!P1 STG.E.U8 desc[UR18][R24.64+0xf9], R3 ;  /* 0x0000f90318009986 */ /* 0x0001e8000c101112 */
[----:B------:R0:W-:Y:S04]  /*e560*/  @!P6 STG.E.U8 desc[UR18][R26.64+0xf8], R11 ;  /* 0x0000f80b1a00e986 */ /* 0x0001e8000c101112 */
[----:B------:R0:W-:Y:S02]  /*e570*/  @!P0 STG.E.U8 desc[UR18][R26.64+0xf9], R5 ;  /* 0x0000f9051a008986 */ /* 0x0001e4000c101112 */
.L_x_293:
[----:B------:R-:W-:Y:S05]  /*e580*/  BSYNC B0 ;  /* 0x0000000000007941 */ /* 0x000fea0003800000 */
.L_x_35:
[----:B0----5:R-:W2:Y:S04]  /*e590*/  LDL.LU R3, [R1+0x78] ;  /* 0x0000780001037983 */ /* 0x021ea80000300800 */
[----:B------:R-:W2:Y:S01]  /*e5a0*/  LDL.LU R2, [R1+0x7c] ;  /* 0x00007c0001027983 */ /* 0x000ea20000300800 */
[----:B------:R-:W-:Y:S01]  /*e5b0*/  ULDC UR6, c[0x0][0xc] ;  /* 0x0000030000067ab9 */ /* 0x000fe20000000800 */
[----:B------:R-:W-:Y:S01]  /*e5c0*/  ULDC UR7, c[0x0][0x10] ;  /* 0x0000040000077ab9 */ /* 0x000fe20000000800 */
[----:B------:R-:W2:Y:S01]  /*e5d0*/  LDC R5, c[0x0][0x14] ;  /* 0x00000500ff057b82 */ /* 0x000ea20000000800 */
[----:B------:R-:W-:Y:S01]  /*e5e0*/  UIMAD.WIDE.U32 UR6, UR6, UR7, URZ ;  /* 0x00000007060672a5 */ /* 0x000fe2000f8e003f */
[----:B------:R-:W-:Y:S01]  /*e5f0*/  PRMT R0, RZ, 0x7610, R0 ;  /* 0x00007610ff007816 */ /* 0x000fe20000000000 */
[----:B------:R-:W-:-:S04]  /*e600*/  UMOV UR22, 0xffffffff ;  /* 0xffffffff00167882 */ /* 0x000fc80000000000 */
[----:B--2---:R-:W-:-:S04]  /*e610*/  IMAD.WIDE.U32 R2, R5, UR6, R2 ;  /* 0x0000000605027c25 */ /* 0x004fc8000f8e0002 */
[----:B------:R-:W-:Y:S01]  /*e620*/  IMAD R5, R5, UR7, RZ ;  /* 0x0000000705057c24 */ /* 0x000fe2000f8e02ff */
[----:B------:R-:W-:Y:S01]  /*e630*/  ULDC.64 UR6, c[0x0][0x650] ;  /* 0x0001940000067ab9 */ /* 0x000fe20000000a00 */
[----:B------:R-:W-:Y:S01]  /*e640*/  IMAD.MOV.U32 R19, RZ, RZ, R2 ;  /* 0x000000ffff137224 */ /* 0x000fe200078e0002 */
[----:B------:R-:W-:Y:S01]  /*e650*/  ISETP.GE.U32.AND P0, PT, R2, UR6, PT ;  /* 0x0000000602007c0c */ /* 0x000fe2000bf06070 */
[----:B------:R-:W-:Y:S02]  /*e660*/  IMAD.IADD R22, R3, 0x1, R5 ;  /* 0x0000000103167824 */ /* 0x000fe400078e0205 */
[----:B------:R-:W-:-:S03]  /*e670*/  IMAD.MOV.U32 R2, RZ, RZ, -0x1 ;  /* 0xffffffffff027424 */ /* 0x000fc600078e00ff */
[----:B------:R0:W-:Y:S01]  /*e680*/  STL [R1+0x78], R22 ;  /* 0x0000781601007387 */ /* 0x0001e20000100800 */
[----:B------:R-:W-:-:S03]  /*e690*/  ISETP.GE.U32.AND.EX P0, PT, R22, UR7, PT, P0 ;  /* 0x0000000716007c0c */ /* 0x000fc6000bf06100 */
[----:B------:R0:W-:Y:S04]  /*e6a0*/  STL [R1+0x7c], R19 ;  /* 0x00007c1301007387 */ /* 0x0001e80000100800 */
[----:B------:R0:W-:Y:S06]  /*e6b0*/  STL [R1+0x80], R2 ;  /* 0x0000800201007387 */ /* 0x0001ec0000100800 */
[----:B------:R-:W-:Y:S05]  /*e6c0*/  @P0 BRA `(.L_x_294) ;  /* 0x00000004006c0947 */ /* 0x000fea0003800000 */
[----:B------:R-:W2:Y:S01]  /*e6d0*/  S2R R14, SR_CTAID.X ;  /* 0x00000000000e7919 */ /* 0x000ea20000002500 */
[----:B------:R-:W5:Y:S01]  /*e6e0*/  LDC.64 R8, c[0x0][0x628] ;  /* 0x00018a00ff087b82 */ /* 0x000f620000000a00 */
[----:B------:R-:W-:Y:S01]  /*e6f0*/  ULDC UR6, c[0x0][0x150] ;  /* 0x0000540000067ab9 */ /* 0x000fe20000000800 */
[----:B------:R-:W-:Y:S01]  /*e700*/  IMAD.MOV.U32 R6, RZ, RZ, R19 ;  /* 0x000000ffff067224 */ /* 0x000fe200078e0013 */
[----:B------:R-:W0:Y:S01]  /*e710*/  S2R R16, SR_CTAID.Y ;  /* 0x0000000000107919 */ /* 0x000e220000002600 */
[----:B------:R-:W-:-:S04]  /*e720*/  IMAD.MOV.U32 R7, RZ, RZ, R22 ;  /* 0x000000ffff077224 */ /* 0x000fc800078e0016 */
[----:B------:R-:W0:Y:S08]  /*e730*/  LDC R17, c[0x0][0x144] ;  /* 0x00005100ff117b82 */ /* 0x000e300000000800 */
[----:B------:R-:W0:Y:S08]  /*e740*/  LDC R10, c[0x0][0x630] ;  /* 0x00018c00ff0a7b82 */ /* 0x000e300000000800 */
[----:B------:R-:W0:Y:S01]  /*e750*/  LDC.64 R12, c[0x0][0x620] ;  /* 0x00018800ff0c7b82 */ /* 0x000e220000000a00 */
[----:B-----5:R-:W-:-:S04]  /*e760*/  ISETP.NE.U32.AND P0, PT, R8, RZ, PT ;  /* 0x000000ff0800720c */ /* 0x020fc80003f05070 */
[----:B------:R-:W-:Y:S02]  /*e770*/  ISETP.NE.AND.EX P0, PT, R9, RZ, PT, P0 ;  /* 0x000000ff0900720c */ /* 0x000fe40003f05300 */
[----:B--2---:R-:W-:-:S05]  /*e780*/  I2FP.F32.U32 R0, R14 ;  /* 0x0000000e00007245 */ /* 0x004fca0000201000 */
[----:B------:R-:W-:-:S04]  /*e790*/  FMUL R0, R0, UR6 ;  /* 0x0000000600007c20 */ /* 0x000fc80008400000 */
[----:B------:R2:W0:Y:S02]  /*e7a0*/  F2I.U32.TRUNC.NTZ R15, R0 ;  /* 0x00000000000f7305 */ /* 0x000424000020f000 */
[----:B------:R-:W-:Y:S05]  /*e7b0*/  @!P0 BRA `(.L_x_295) ;  /* 0x0000000000288947 */ /* 0x000fea0003800000 */
[----:B--2---:R-:W2:Y:S02]  /*e7c0*/  LDC R0, c[0x0][0x634] ;  /* 0x00018d00ff007b82 */ /* 0x004ea40000000800 */
[----:B--2---:R-:W-:-:S05]  /*e7d0*/  IADD3 R7, P0, R19, R0, RZ ;  /* 0x0000000013077210 */ /* 0x004fca0007f1e0ff */
[----:B------:R-:W-:-:S04]  /*e7e0*/  IMAD.X R11, RZ, RZ, R22, P0 ;  /* 0x000000ffff0b7224 */ /* 0x000fc800000e0616 */
[----:B0-----:R-:W-:-:S04]  /*e7f0*/  IMAD.WIDE.U32 R2, R11, R8, RZ ;  /* 0x000000080b027225 */ /* 0x001fc800078e00ff */
[----:B------:R-:W-:-:S04]  /*e800*/  IMAD.WIDE.U32 R4, P0, R7, R9, R2 ;  /* 0x0000000907047225 */ /* 0x000fc80007800002 */
[----:B------:R-:W-:-:S04]  /*e810*/  IMAD.WIDE.U32 R2, R7, R8, RZ ;  /* 0x0000000807027225 */ /* 0x000fc800078e00ff */
[----:B------:R-:W-:Y:S01]  /*e820*/  IMAD.X R7, RZ, RZ, RZ, P0 ;  /* 0x000000ffff077224 */ /* 0x000fe200000e06ff */
[----:B------:R-:W-:Y:S01]  /*e830*/  IADD3 RZ, P0, R3, R4, RZ ;  /* 0x0000000403ff7210 */ /* 0x000fe20007f1e0ff */
[----:B------:R-:W-:-:S04]  /*e840*/  IMAD.MOV.U32 R6, RZ, RZ, R5 ;  /* 0x000000ffff067224 */ /* 0x000fc800078e0005 */
[----:B------:R-:W-:-:S08]  /*e850*/  IMAD.WIDE.U32.X R6, R11, R9, R6, P0 ;  /* 0x000000090b067225 */ /* 0x000fd000000e0406 */
.L_x_295:
[-CC-:B0-----:R-:W-:Y:S01]  /*e860*/  SHF.R.U64 R24, R6, R10.reuse, R7.reuse ;  /* 0x0000000a06187219 */ /* 0x181fe20000001207 */
[----:B------:R-:W0:Y:S01]  /*e870*/  LDC.64 R20, c[0x0][0x640] ;  /* 0x00019000ff147b82 */ /* 0x000e220000000a00 */
[----:B--2---:R-:W-:Y:S01]  /*e880*/  SHF.R.U32.HI R0, RZ, R10, R7 ;  /* 0x0000000aff007219 */ /* 0x004fe20000011607 */
[----:B------:R-:W-:Y:S01]  /*e890*/  IMAD.MOV.U32 R2, RZ, RZ, R19 ;  /* 0x000000ffff027224 */ /* 0x000fe200078e0013 */
[----:B------:R-:W-:Y:S01]  /*e8a0*/  IADD3 R5, P0, RZ, -R24, RZ ;  /* 0x80000018ff057210 */ /* 0x000fe20007f1e0ff */
[----:B------:R-:W-:Y:S01]  /*e8b0*/  IMAD.MOV R15, RZ, RZ, -R15 ;  /* 0x000000ffff0f7224 */ /* 0x000fe200078e0a0f */
[----:B------:R-:W-:Y:S01]  /*e8c0*/  ULDC UR6, c[0x0][0x154] ;  /* 0x0000550000067ab9 */ /* 0x000fe20000000800 */
[----:B------:R-:W-:Y:S02]  /*e8d0*/  IMAD.MOV.U32 R7, RZ, RZ, 0x1 ;  /* 0x00000001ff077424 */ /* 0x000fe400078e00ff */
[----:B------:R-:W2:Y:S01]  /*e8e0*/  LDC R4, c[0x0][0x618] ;  /* 0x00018600ff047b82 */ /* 0x000ea20000000800 */
[----:B------:R-:W-:-:S02]  /*e8f0*/  IMAD.X R3, RZ, RZ, ~R0, P0 ;  /* 0x000000ffff037224 */ /* 0x000fc400000e0e00 */
[----:B------:R-:W-:Y:S02]  /*e900*/  IMAD R15, R17, R15, R14 ;  /* 0x0000000f110f7224 */ /* 0x000fe400078e020e */
[-C--:B------:R-:W-:Y:S02]  /*e910*/  IMAD R0, R3, R12.reuse, RZ ;  /* 0x0000000c03007224 */ /* 0x080fe400078e02ff */
[----:B------:R-:W-:Y:S01]  /*e920*/  IMAD.MOV.U32 R3, RZ, RZ, R22 ;  /* 0x000000ffff037224 */ /* 0x000fe200078e0016 */
[----:B------:R-:W5:Y:S01]  /*e930*/  LDC R6, c[0x0][0x608] ;  /* 0x00018200ff067b82 */ /* 0x000f620000000800 */
[----:B------:R-:W-:-:S04]  /*e940*/  IMAD.WIDE.U32 R2, R5, R12, R2 ;  /* 0x0000000c05027225 */ /* 0x000fc800078e0002 */
[----:B------:R-:W-:-:S03]  /*e950*/  IMAD R5, R5, R13, R0 ;  /* 0x0000000d05057224 */ /* 0x000fc600078e0200 */
[----:B------:R-:W1:Y:S01]  /*e960*/  LDC R18, c[0x0][0x658] ;  /* 0x00019600ff127b82 */ /* 0x000e620000000800 */
[----:B------:R-:W-:Y:S01]  /*e970*/  I2FP.F32.U32 R0, R16 ;  /* 0x0000001000007245 */ /* 0x000fe20000201000 */
[----:B------:R-:W-:Y:S01]  /*e980*/  IMAD.IADD R3, R3, 0x1, R5 ;  /* 0x0000000103037824 */ /* 0x000fe200078e0205 */
[----:B0-----:R-:W-:Y:S01]  /*e990*/  ISETP.NE.U32.AND P0, PT, R20, RZ, PT ;  /* 0x000000ff1400720c */ /* 0x001fe20003f05070 */
[----:B------:R-:W-:Y:S02]  /*e9a0*/  IMAD.MOV.U32 R5, RZ, RZ, -0x1 ;  /* 0xffffffffff057424 */ /* 0x000fe400078e00ff */
[----:B------:R-:W-:Y:S02]  /*e9b0*/  FMUL R0, R0, UR6 ;  /* 0x0000000600007c20 */ /* 0x000fe40008400000 */
[----:B------:R-:W0:Y:S01]  /*e9c0*/  LDC R13, c[0x0][0x148] ;  /* 0x00005200ff0d7b82 */ /* 0x000e220000000800 */
[----:B--2---:R-:W-:Y:S01]  /*e9d0*/  SHF.R.U64 R10, R2, R4, R3 ;  /* 0x00000004020a7219 */ /* 0x004fe20000001203 */
[----:B------:R2:W0:Y:S01]  /*e9e0*/  F2I.U32.TRUNC.NTZ R12, R0 ;  /* 0x00000000000c7305 */ /* 0x000422000020f000 */
[----:B------:R-:W-:-:S02]  /*e9f0*/  ISETP.NE.AND.EX P0, PT, R21, RZ, PT, P0 ;  /* 0x000000ff1500720c */ /* 0x000fc40003f05300 */
[----:B------:R-:W-:-:S03]  /*ea00*/  SHF.R.U32.HI R3, RZ, R4, R3 ;  /* 0x00000004ff037219 */ /* 0x000fc60000011603 */
[----:B------:R-:W0:Y:S01]  /*ea10*/  LDC R14, c[0x0][0x600] ;  /* 0x00018000ff0e7b82 */ /* 0x000e220000000800 */
[-CC-:B-----5:R-:W-:Y:S02]  /*ea20*/  SHF.R.U64 R8, R10, R6.reuse, R3.reuse ;  /* 0x000000060a087219 */ /* 0x1a0fe40000001203 */
[----:B------:R-:W-:-:S05]  /*ea30*/  SHF.R.U32.HI R3, RZ, R6, R3 ;  /* 0x00000006ff037219 */ /* 0x000fca0000011603 */
[----:B------:R-:W0:Y:S01]  /*ea40*/  LDC R19, c[0x0][0x648] ;  /* 0x00019200ff137b82 */ /* 0x000e220000000800 */
[-CC-:B-1----:R-:W-:Y:S02]  /*ea50*/  SHF.R.U64 R11, R8, R18.reuse, R3.reuse ;  /* 0x00000012080b7219 */ /* 0x182fe40000001203 */
[-C--:B------:R-:W-:Y:S02]  /*ea60*/  SHF.L.U32 R5, R5, R18.reuse, RZ ;  /* 0x0000001205057219 */ /* 0x080fe400000006ff */
[-C--:B------:R-:W-:Y:S01]  /*ea70*/  SHF.R.U32.HI R3, RZ, R18.reuse, R3 ;  /* 0x00000012ff037219 */ /* 0x080fe20000011603 */
[----:B------:R-:W-:Y:S01]  /*ea80*/  IMAD.MOV.U32 R2, RZ, RZ, R11 ;  /* 0x000000ffff027224 */ /* 0x000fe200078e000b */
[----:B------:R-:W-:Y:S01]  /*ea90*/  SHF.L.U32 R34, R7, R18, RZ ;  /* 0x0000001207227219 */ /* 0x000fe200000006ff */
[----:B------:R-:W1:Y:S01]  /*eaa0*/  LDC R22, c[0x0][0x638] ;  /* 0x00018e00ff167b82 */ /* 0x000e620000000800 */
[----:B------:R-:W-:-:S07]  /*eab0*/  LOP3.LUT R17, RZ, R5, RZ, 0x33, !PT ;  /* 0x00000005ff117212 */ /* 0x000fce00078e33ff */
[----:B------:R-:W0:Y:S01]  /*eac0*/  LDC R23, c[0x0][0x610] ;  /* 0x00018400ff177b82 */ /* 0x000e220000000800 */
[----:B--2---:R-:W-:Y:S05]  /*ead0*/  @!P0 BRA `(.L_x_296) ;  /* 0x0000000000288947 */ /* 0x004fea0003800000 */
[----:B------:R-:W2:Y:S02]  /*eae0*/  LDC R0, c[0x0][0x64c] ;  /* 0x00019300ff007b82 */ /* 0x000ea40000000800 */
[----:B--2---:R-:W-:-:S05]  /*eaf0*/  IADD3 R7, P0, R11, R0, RZ ;  /* 0x000000000b077210 */ /* 0x004fca0007f1e0ff */
        /* <DEDUP_REMOVED lines=8> */
.L_x_296:
[----:B0-----:R-:W-:Y:S01]  /*eb80*/  SHF.R.U64 R0, R2, R19, R3 ;  /* 0x0000001302007219 */ /* 0x001fe20000001203 */
[----:B------:R-:W-:Y:S01]  /*eb90*/  VIADD R3, R14, 0xffffffff ;  /* 0xffffffff0e037836 */ /* 0x000fe20000000000 */
[----:B------:R-:W-:Y:S01]  /*eba0*/  LOP3.LUT R5, R8, R17, RZ, 0xc0, !PT ;  /* 0x0000001108057212 */ /* 0x000fe200078ec0ff */
[----:B------:R-:W-:Y:S01]  /*ebb0*/  IMAD.MOV R12, RZ, RZ, -R12 ;  /* 0x000000ffff0c7224 */ /* 0x000fe200078e0a0c */
[----:B------:R-:W-:Y:S01]  /*ebc0*/  R2UR UR22, R24 ;  /* 0x00000000181672ca */ /* 0x000fe200000e0000 */
[----:B------:R-:W-:Y:S01]  /*ebd0*/  IMAD.MOV R2, RZ, RZ, -R0 ;  /* 0x000000ffff027224 */ /* 0x000fe200078e0a00 */
[----:B------:R-:W-:Y:S01]  /*ebe0*/  LOP3.LUT R3, R10, R3, RZ, 0xc0, !PT ;  /* 0x000000030a037212 */ /* 0x000fe200078ec0ff */
[----:B------:R-:W-:Y:S02]  /*ebf0*/  IMAD R34, R34, R0, R5 ;  /* 0x0000000022227224 */ /* 0x000fe400078e0205 */
[----:B------:R-:W-:Y:S02]  /*ec00*/  @P2 IMAD R15, R13, R12, R16 ;  /* 0x0000000c0d0f2224 */ /* 0x000fe400078e0210 */
[----:B-1----:R-:W-:-:S02]  /*ec10*/  IMAD R0, R2, R22, R11 ;  /* 0x0000001602007224 */ /* 0x002fc400078e020b */
[----:B------:R-:W-:Y:S02]  /*ec20*/  IMAD R34, R34, R23, R15 ;  /* 0x0000001722227224 */ /* 0x000fe400078e020f */
[----:B------:R-:W-:Y:S02]  /*ec30*/  IMAD R3, R0, R14, R3 ;  /* 0x0000000e00037224 */ /* 0x000fe400078e0203 */
[----:B------:R-:W-:-:S03]  /*ec40*/  IMAD.MOV.U32 R0, RZ, RZ, 0x1 ;  /* 0x00000001ff007424 */ /* 0x000fc600078e00ff */
[----:B------:R-:W-:Y:S02]  /*ec50*/  SEL R2, R3, R34, !P2 ;  /* 0x0000002203027207 */ /* 0x000fe40005000000 */
[----:B------:R-:W-:-:S03]  /*ec60*/  SEL R34, R34, R3, !P2 ;  /* 0x0000000322227207 */ /* 0x000fc60005000000 */
[----:B------:R2:W-:Y:S04]  /*ec70*/  STL [R1+0x80], R2 ;  /* 0x0000800201007387 */ /* 0x0005e80000100800 */
.L_x_294:
[----:B------:R-:W-:Y:S01]  /*ec80*/  UIADD3 UR5, UR12, UR5, URZ ;  /* 0x000000050c057290 */ /* 0x000fe2000fffe03f */
[----:B------:R0:W-:Y:S01]  /*ec90*/  STL [R1+0x84], R34 ;  /* 0x0000842201007387 */ /* 0x0001e20000100800 */
[----:B------:R-:W-:Y:S02]  /*eca0*/  LOP3.LUT P0, RZ, R0, 0xff, RZ, 0xc0, !PT ;  /* 0x000000ff00ff7812 */ /* 0x000fe4000780c0ff */
[----:B------:R-:W-:Y:S02]  /*ecb0*/  USHF.R.U32.HI UR6, URZ, 0x2, UR5 ;  /* 0x000000023f067899 */ /* 0x000fe40008011605 */
[----:B------:R-:W-:Y:S02]  /*ecc0*/  UISETP.GT.U32.AND UP0, UPT, UR5, 0x3, UPT ;  /* 0x000000030500788c */ /* 0x000fe4000bf04070 */
[----:B------:R-:W-:Y:S02]  /*ecd0*/  ULOP3.LUT UR6, UR6, 0x1, URZ, 0xc0, !UPT ;  /* 0x0000000106067892 */ /* 0x000fe4000f8ec03f */
[----:B------:R-:W-:-:S02]  /*ece0*/  UISETP.LT.U32.AND UP0, UPT, UR12, 0x4, UP0 ;  /* 0x000000040c00788c */ /* 0x000fc40008701070 */
[----:B------:R-:W-:Y:S02]  /*ecf0*/  UISETP.NE.U32.AND UP1, UPT, UR6, 0x1, UPT ;  /* 0x000000010600788c */ /* 0x000fe4000bf25070 */
[----:B------:R-:W-:Y:S02]  /*ed00*/  USEL UR7, URZ, 0x1, !UP0 ;  /* 0x000000013f077887 */ /* 0x000fe4000c000000 */
[----:B------:R-:W-:Y:S02]  /*ed10*/  UISETP.GT.U32.AND UP1, UPT, UR12, 0x3, !UP1 ;  /* 0x000000030c00788c */ /* 0x000fe4000cf24070 */
[----:B------:R-:W-:Y:S02]  /*ed20*/  ULOP3.LUT UR5, UR5, 0x3, URZ, 0xc0, !UPT ;  /* 0x0000000305057892 */ /* 0x000fe4000f8ec03f */
[----:B------:R-:W-:-:S04]  /*ed30*/  USEL UR6, URZ, 0x1, !UP1 ;  /* 0x000000013f067887 */ /* 0x000fc8000c800000 */
[----:B------:R-:W-:Y:S01]  /*ed40*/  ULOP3.LUT UR4, UR6, UR4, UR7, 0x96, !UPT ;  /* 0x0000000406047292 */ /* 0x000fe2000f8e9607 */
[----:B0-----:R-:W-:Y:S11]  /*ed50*/  @P0 BRA `(.L_x_297) ;  /* 0xffffff2400640947 */ /* 0x001ff6000383ffff */
[----:B------:R-:W-:Y:S05]  /*ed60*/  EXIT ;  /* 0x000000000000794d */ /* 0x000fea0003800000 */
.L_x_7:
[----:B------:R-:W2:Y:S01]  /*ed70*/  LDL R18, [R1+0x7c] ;  /* 0x00007c0001127983 */ /* 0x000ea20000100800 */
[----:B------:R-:W-:-:S03]  /*ed80*/  ULDC.64 UR4, c[0x0][0x650] ;  /* 0x0001940000047ab9 */ /* 0x000fc60000000a00 */
[----:B------:R-:W3:Y:S01]  /*ed90*/  LDL R22, [R1+0x78] ;  /* 0x0000780001167983 */ /* 0x000ee20000100800 */
[----:B------:R-:W-:Y:S01]  /*eda0*/  PRMT R4, RZ, 0x7610, R4 ;  /* 0x00007610ff047816 */ /* 0x000fe20000000004 */
[----:B------:R-:W-:Y:S02]  /*edb0*/  IMAD.MOV.U32 R5, RZ, RZ, -0x1 ;  /* 0xffffffffff057424 */ /* 0x000fe400078e00ff */
[----:B------:R-:W-:Y:S02]  /*edc0*/  IMAD.MOV.U32 R14, RZ, RZ, -0x1 ;  /* 0xffffffffff0e7424 */ /* 0x000fe400078e00ff */
[----:B------:R-:W-:Y:S01]  /*edd0*/  IMAD.MOV.U32 R6, RZ, RZ, -0x1 ;  /* 0xffffffffff067424 */ /* 0x000fe200078e00ff */
[----:B--2---:R-:W-:-:S04]  /*ede0*/  ISETP.GE.U32.AND P0, PT, R18, UR4, PT ;  /* 0x0000000412007c0c */ /* 0x004fc8000bf06070 */
[----:B---3--:R-:W-:-:S13]  /*edf0*/  ISETP.GE.U32.AND.EX P0, PT, R22, UR5, PT, P0 ;  /* 0x0000000516007c0c */ /* 0x008fda000bf06100 */
[----:B------:R-:W-:Y:S05]  /*ee00*/  @P0 BRA `(.L_x_298) ;  /* 0x00000004002c0947 */ /* 0x000fea0003800000 */
        /* <DEDUP_REMOVED lines=18> */
.L_x_299:
[----:B------:R-:W1:Y:S01]  /*ef30*/  LDC.64 R20, c[0x0][0x640] ;  /* 0x00019000ff147b82 */ /* 0x000e620000000a00 */
[-CC-:B------:R-:W-:Y:S01]  /*ef40*/  SHF.R.U64 R15, R8, R10.reuse, R9.reuse ;  /* 0x0000000a080f7219 */ /* 0x180fe20000001209 */
[----:B------:R-:W-:Y:S01]  /*ef50*/  IMAD.MOV.U32 R24, RZ, RZ, 0x1 ;  /* 0x00000001ff187424 */ /* 0x000fe200078e00ff */
[----:B------:R-:W-:Y:S02]  /*ef60*/  SHF.R.U32.HI R4, RZ, R10, R9 ;  /* 0x0000000aff047219 */ /* 0x000fe40000011609 */
[----:B------:R-:W-:-:S03]  /*ef70*/  IADD3 R7, P0, RZ, -R15, RZ ;  /* 0x8000000fff077210 */ /* 0x000fc60007f1e0ff */
[----:B------:R-:W2:Y:S02]  /*ef80*/  LDC R8, c[0x0][0x618] ;  /* 0x00018600ff087b82 */ /* 0x000ea40000000800 */
[----:B------:R-:W-:Y:S02]  /*ef90*/  IMAD.X R5, RZ, RZ, ~R4, P0 ;  /* 0x000000ffff057224 */ /* 0x000fe400000e0e04 */
[----:B------:R-:W-:Y:S02]  /*efa0*/  IMAD.MOV.U32 R4, RZ, RZ, R18 ;  /* 0x000000ffff047224 */ /* 0x000fe400078e0012 */
[-C--:B------:R-:W-:Y:S02]  /*efb0*/  IMAD R6, R5, R16.reuse, RZ ;  /* 0x0000001005067224 */ /* 0x080fe400078e02ff */
[----:B------:R-:W3:Y:S01]  /*efc0*/  LDC R14, c[0x0][0x608] ;  /* 0x00018200ff0e7b82 */ /* 0x000ee20000000800 */
[----:B------:R-:W-:Y:S02]  /*efd0*/  IMAD.MOV.U32 R5, RZ, RZ, R22 ;  /* 0x000000ffff057224 */ /* 0x000fe400078e0016 */
[----:B------:R-:W-:-:S05]  /*efe0*/  IMAD.WIDE.U32 R4, R7, R16, R4 ;  /* 0x0000001007047225 */ /* 0x000fca00078e0004 */
[----:B0-----:R-:W0:Y:S01]  /*eff0*/  LDC R19, c[0x0][0x658] ;  /* 0x00019600ff137b82 */ /* 0x001e220000000800 */
[----:B------:R-:W-:Y:S01]  /*f000*/  IMAD R7, R7, R17, R6 ;  /* 0x0000001107077224 */ /* 0x000fe200078e0206 */
[----:B-1----:R-:W-:Y:S01]  /*f010*/  ISETP.NE.U32.AND P0, PT, R20, RZ, PT ;  /* 0x000000ff1400720c */ /* 0x002fe20003f05070 */
[----:B------:R-:W-:Y:S02]  /*f020*/  IMAD.MOV.U32 R6, RZ, RZ, -0x1 ;  /* 0xffffffffff067424 */ /* 0x000fe400078e00ff */
[----:B------:R-:W-:Y:S01]  /*f030*/  IMAD.IADD R5, R5, 0x1, R7 ;  /* 0x0000000105057824 */ /* 0x000fe200078e0207 */
[----:B------:R-:W-:Y:S02]  /*f040*/  ISETP.NE.AND.EX P0, PT, R21, RZ, PT, P0 ;  /* 0x000000ff1500720c */ /* 0x000fe40003f05300 */
[----:B------:R-:W1:Y:S02]  /*f050*/  LDC R16, c[0x0][0x600] ;  /* 0x00018000ff107b82 */ /* 0x000e640000000800 */
[----:B--2---:R-:W-:-:S02]  /*f060*/  SHF.R.U64 R10, R4, R8, R5 ;  /* 0x00000008040a7219 */ /* 0x004fc40000001205 */
[----:B------:R-:W-:-:S04]  /*f070*/  SHF.R.U32.HI R5, RZ, R8, R5 ;  /* 0x00000008ff057219 */ /* 0x000fc80000011605 */
[----:B------:R-:W2:Y:S01]  /*f080*/  LDC R18, c[0x0][0x648] ;  /* 0x00019200ff127b82 */ /* 0x000ea20000000800 */
[-CC-:B---3--:R-:W-:Y:S02]  /*f090*/  SHF.R.U64 R17, R10, R14.reuse, R5.reuse ;  /* 0x0000000e0a117219 */ /* 0x188fe40000001205 */
[----:B------:R-:W-:-:S05]  /*f0a0*/  SHF.R.U32.HI R4, RZ, R14, R5 ;  /* 0x0000000eff047219 */ /* 0x000fca0000011605 */
[----:B------:R-:W3:Y:S01]  /*f0b0*/  LDC R22, c[0x0][0x638] ;  /* 0x00018e00ff167b82 */ /* 0x000ee20000000800 */
[-CC-:B0-----:R-:W-:Y:S02]  /*f0c0*/  SHF.R.U64 R14, R17, R19.reuse, R4.reuse ;  /* 0x00000013110e7219 */ /* 0x181fe40000001204 */
[-C--:B------:R-:W-:Y:S02]  /*f0d0*/  SHF.L.U32 R6, R6, R19.reuse, RZ ;  /* 0x0000001306067219 */ /* 0x080fe400000006ff */
[----:B------:R-:W-:Y:S01]  /*f0e0*/  SHF.R.U32.HI R5, RZ, R19, R4 ;  /* 0x00000013ff057219 */ /* 0x000fe20000011604 */
[----:B------:R-:W-:Y:S01]  /*f0f0*/  IMAD.MOV.U32 R4, RZ, RZ, R14 ;  /* 0x000000ffff047224 */ /* 0x000fe200078e000e */
[----:B------:R-:W-:Y:S01]  /*f100*/  LOP3.LUT R26, RZ, R6, RZ, 0x33, !PT ;  /* 0x00000006ff1a7212 */ /* 0x000fe200078e33ff */
[----:B------:R-:W0:Y:S01]  /*f110*/  LDC R23, c[0x0][0x610] ;  /* 0x00018400ff177b82 */ /* 0x000e220000000800 */
[----:B------:R-:W-:Y:S05]  /*f120*/  @!P0 BRA `(.L_x_300) ;  /* 0x0000000000288947 */ /* 0x000fea0003800000 */
        /* <DEDUP_REMOVED lines=10> */
.L_x_300:
[----:B--2---:R-:W-:Y:S01]  /*f1d0*/  SHF.R.U64 R4, R4, R18, R5 ;  /* 0x0000001204047219 */ /* 0x004fe20000001205 */
[----:B-1----:R-:W-:Y:S01]  /*f1e0*/  VIADD R7, R16, 0xffffffff ;  /* 0xffffffff10077836 */ /* 0x002fe20000000000 */
[----:B------:R-:W-:Y:S01]  /*f1f0*/  SHF.L.U32 R24, R24, R19, RZ ;  /* 0x0000001318187219 */ /* 0x000fe200000006ff */
[----:B------:R-:W-:Y:S01]  /*f200*/  @P2 IMAD R0, R11, R12, R2 ;  /* 0x0000000c0b002224 */ /* 0x000fe200078e0202 */
[----:B------:R-:W-:Y:S01]  /*f210*/  LOP3.LUT R3, R17, R26, RZ, 0xc0, !PT ;  /* 0x0000001a11037212 */ /* 0x000fe200078ec0ff */
[----:B------:R-:W-:Y:S01]  /*f220*/  IMAD.MOV R5, RZ, RZ, -R4 ;  /* 0x000000ffff057224 */ /* 0x000fe200078e0a04 */
[----:B------:R-:W-:Y:S01]  /*f230*/  LOP3.LUT R7, R10, R7, RZ, 0xc0, !PT ;  /* 0x000000070a077212 */ /* 0x000fe200078ec0ff */
[----:B------:R-:W-:Y:S02]  /*f240*/  IMAD.MOV.U32 R6, RZ, RZ, R15 ;  /* 0x000000ffff067224 */ /* 0x000fe400078e000f */
[----:B------:R-:W-:Y:S02]  /*f250*/  IMAD R3, R24, R4, R3 ;  /* 0x0000000418037224 */ /* 0x000fe400078e0203 */
[----:B---3--:R-:W-:-:S02]  /*f260*/  IMAD R2, R5, R22, R14 ;  /* 0x0000001605027224 */ /* 0x008fc400078e020e */
[----:B0-----:R-:W-:Y:S02]  /*f270*/  IMAD R0, R3, R23, R0 ;  /* 0x0000001703007224 */ /* 0x001fe400078e0200 */
[----:B------:R-:W-:Y:S02]  /*f280*/  IMAD R5, R2, R16, R7 ;  /* 0x0000001002057224 */ /* 0x000fe400078e0207 */
[----:B------:R-:W-:-:S03]  /*f290*/  IMAD.MOV.U32 R4, RZ, RZ, 0x1 ;  /* 0x00000001ff047424 */ /* 0x000fc600078e00ff */
[----:B------:R-:W-:Y:S02]  /*f2a0*/  SEL R14, R5, R0, !P2 ;  /* 0x00000000050e7207 */ /* 0x000fe40005000000 */
[----:B------:R-:W-:-:S07]  /*f2b0*/  SEL R5, R0, R5, !P2 ;  /* 0x0000000500057207 */ /* 0x000fce0005000000 */
.L_x_298:
[----:B------:R-:W-:-:S08]  /*f2c0*/  NOP ;  /* 0x0000000000007918 */ /* 0x000fd00000000000 */
[----:B0-----:R-:W0:-:S00]  /*f2d0*/  USETMAXREG.DEALLOC.CTAPOOL 0x28 ;  /* 0x00000028000079c8 */ /* 0x001e0000080e0500 */
[----:B------:R-:W-:-:S13]  /*f2e0*/  ISETP.NE.AND P0, PT, RZ, UR8, PT ;  /* 0x00000008ff007c0c */ /* 0x000fda000bf05270 */
[----:B------:R-:W-:Y:S05]  /*f2f0*/  @P0 EXIT ;  /* 0x000000000000094d */ /* 0x000fea0003800000 */
[----:B0-----:R-:W-:Y:S01]  /*f300*/  LOP3.LUT P0, RZ, R4, 0xff, RZ, 0xc0, !PT ;  /* 0x000000ff04ff7812 */ /* 0x001fe2000780c0ff */
[----:B------:R-:W-:Y:S02]  /*f310*/  IMAD.MOV.U32 R12, RZ, RZ, 0x1 ;  /* 0x00000001ff0c7424 */ /* 0x000fe400078e00ff */
[----:B------:R-:W-:-:S10]  /*f320*/  IMAD.MOV.U32 R11, RZ, RZ, RZ ;  /* 0x000000ffff0b7224 */ /* 0x000fd400078e00ff */
[----:B------:R-:W-:Y:S05]  /*f330*/  @!P0 BRA `(.L_x_301) ;  /* 0x0000000c00648947 */ /* 0x000fea0003800000 */
[----:B------:R-:W0:Y:S01]  /*f340*/  S2R R8, SR_CgaCtaId ;  /* 0x0000000000087919 */ /* 0x000e220000008800 */
[----:B------:R-:W-:Y:S01]  /*f350*/  ULDC UR4, c[0x0][0x28c] ;  /* 0x0000a30000047ab9 */ /* 0x000fe20000000800 */
[----:B------:R-:W-:Y:S01]  /*f360*/  ULDC UR6, c[0x0][0x658] ;  /* 0x0001960000067ab9 */ /* 0x000fe20000000800 */
[----:B------:R-:W-:Y:S01]  /*f370*/  UIADD3 UR10, UR4, 0x7f, URZ ;  /* 0x0000007f040a7890 */ /* 0x000fe2000fffe03f */
[----:B------:R-:W-:Y:S01]  /*f380*/  BSSY B0, `(.L_x_301) ;  /* 0x00000d4000007945 */ /* 0x000fe20003800000 */
[----:B------:R-:W-:Y:S01]  /*f390*/  UMOV UR7, 0xffffffff ;  /* 0xffffffff00077882 */ /* 0x000fe20000000000 */
[----:B------:R-:W-:Y:S01]  /*f3a0*/  ULDC UR5, c[0x0][0x600] ;  /* 0x0001800000057ab9 */ /* 0x000fe20000000800 */
[----:B------:R-:W-:Y:S01]  /*f3b0*/  UMOV UR9, 0x1 ;  /* 0x0000000100097882 */ /* 0x000fe20000000000 */
[----:B------:R-:W-:Y:S01]  /*f3c0*/  USHF.L.U32 UR7, UR7, UR6, URZ ;  /* 0x0000000607077299 */ /* 0x000fe2000800063f */
[----:B------:R-:W-:Y:S01]  /*f3d0*/  IMAD.MOV.U32 R10, RZ, RZ, 0x1 ;  /* 0x00000001ff0a7424 */ /* 0x000fe200078e00ff */
[----:B------:R-:W-:Y:S01]  /*f3e0*/  UIADD3 UR4, UR5, -0x1, URZ ;  /* 0xffffffff05047890 */ /* 0x000fe2000fffe03f */
[----:B------:R-:W-:Y:S01]  /*f3f0*/  IMAD.MOV.U32 R12, RZ, RZ, 0x1 ;  /* 0x00000001ff0c7424 */ /* 0x000fe200078e00ff */
[----:B------:R-:W-:Y:S01]  /*f400*/  USHF.R.S32.HI UR11, URZ, 0x1f, UR10 ;  /* 0x0000001f3f0b7899 */ /* 0x000fe2000801140a */
[----:B------:R-:W-:Y:S01]  /*f410*/  IMAD.MOV.U32 R11, RZ, RZ, RZ ;  /* 0x000000ffff0b7224 */ /* 0x000fe200078e00ff */
[----:B------:R-:W-:Y:S01]  /*f420*/  ULDC UR8, c[0x0][0xc] ;  /* 0x0000030000087ab9 */ /* 0x000fe20000000800 */
[----:B------:R-:W-:-:S02]  /*f430*/  USHF.L.U32 UR5, UR9, UR6, URZ ;  /* 0x0000000609057299 */ /* 0x000fc4000800063f */
[----:B------:R-:W-:Y:S01]  /*f440*/  ULEA.HI UR11, UR11, UR10, URZ, 0x7 ;  /* 0x0000000a0b0b7291 */ /* 0x000fe2000f8f383f */
[----:B------:R-:W-:Y:S01]  /*f450*/  ULDC UR9, c[0x0][0x10] ;  /* 0x0000040000097ab9 */ /* 0x000fe20000000800 */
[----:B------:R-:W-:Y:S02]  /*f460*/  ULOP3.LUT UR6, URZ, UR7, URZ, 0x33, !UPT ;  /* 0x000000073f067292 */ /* 0x000fe4000f8e333f */
[----:B------:R-:W-:Y:S01]  /*f470*/  UIMAD.WIDE.U32 UR8, UR8, UR9, URZ ;  /* 0x00000009080872a5 */ /* 0x000fe2000f8e003f */
[----:B------:R-:W-:Y:S01]  /*f480*/  ULDC UR7, c[0x0][0x14] ;  /* 0x0000050000077ab9 */ /* 0x000fe20000000800 */
[----:B------:R-:W-:Y:S02]  /*f490*/  USHF.R.S32.HI UR20, URZ, 0x7, UR11 ;  /* 0x000000073f147899 */ /* 0x000fe4000801140b */
[----:B------:R-:W-:Y:S02]  /*f4a0*/  UIMAD.WIDE.U32 UR22, UR8, UR7, URZ ;  /* 0x00000007081672a5 */ /* 0x000fe4000f8e003f */
[----:B------:R-:W-:-:S02]  /*f4b0*/  UIMAD UR18, UR9, UR7, URZ ;  /* 0x00000007091272a4 */ /* 0x000fc4000f8e023f */
[----:B------:R-:W-:Y:S01]  /*f4c0*/  ULOP3.LUT UR26, UR13, 0x2, URZ, 0xfc, !UPT ;  /* 0x000000020d1a7892 */ /* 0x000fe2000f8efc3f */
[C---:B0-----:R-:W-:Y:S01]  /*f4d0*/  IMAD.SHL.U32 R9, R8.reuse, 0x80, RZ ;  /* 0x0000008008097824 */ /* 0x041fe200078e00ff */
[----:B------:R-:W-:Y:S01]  /*f4e0*/  UIADD3 UR18, UR23, UR18, URZ ;  /* 0x0000001217127290 */ /* 0x000fe2000fffe03f */
[----:B------:R-:W-:Y:S01]  /*f4f0*/  IMAD.SHL.U32 R8, R8, 0x4000, RZ ;  /* 0x0000400008087824 */ /* 0x000fe200078e00ff */
[----:B------:R-:W-:Y:S02]  /*f500*/  UIADD3 UR27, UR20, 0x1, URZ ;  /* 0x00000001141b7890 */ /* 0x000fe4000fffe03f */
[----:B------:R-:W-:Y:S01]  /*f510*/  LOP3.LUT R9, R9, 0x80, RZ, 0xc0, !PT ;  /* 0x0000008009097812 */ /* 0x000fe200078ec0ff */
[----:B------:R-:W-:Y:S01]  /*f520*/  ULDC.64 UR24, c[0x0][0x198] ;  /* 0x0000660000187ab9 */ /* 0x000fe20000000a00 */
[----:B------:R-:W-:-:S08]  /*f530*/  LOP3.LUT R8, R8, 0x4000, RZ, 0xc0, !PT ;  /* 0x0000400008087812 */ /* 0x000fd000078ec0ff */
.L_x_312:
[----:B------:R-:W-:-:S03]  /*f540*/  UMOV UR7, 0xffffffff ;  /* 0xffffffff00077882 */ /* 0x000fc60000000000 */
[----:B------:R-:W-:Y:S05]  /*f550*/  BRA.DIV UR7, `(.L_x_302) ;  /* 0x0000000e07d87947 */ /* 0x000fea000b800000 */
[----:B------:R-:W-:-:S13]  /*f560*/  ELECT P0, URZ, PT ;  /* 0x00000000003f782f */ /* 0x000fda0003800000 */
.L_x_323:
[----:B------:R-:W0:Y:S01]  /*f570*/  LDC R0, c[0x0][0x28c] ;  /* 0x0000a300ff007b82 */ /* 0x000e220000000800 */
[----:B------:R-:W-:Y:S01]  /*f580*/  BSSY B1, `(.L_x_303) ;  /* 0x000003a000017945 */ /* 0x000fe20003800000 */
[----:B0-----:R-:W-:-:S13]  /*f590*/  ISETP.LT.OR P0, PT, R0, 0x1, !P0 ;  /* 0x000000010000780c */ /* 0x001fda0004701670 */
[----:B------:R-:W-:Y:S05]  /*f5a0*/  @P0 BRA `(.L_x_304) ;  /* 0x0000000000dc0947 */ /* 0x000fea0003800000 */
[----:B------:R-:W-:Y:S02]  /*f5b0*/  IMAD R14, R14, 0x100, R9 ;  /* 0x000001000e0e7824 */ /* 0x000fe400078e0209 */
[----:B------:R-:W-:Y:S02]  /*f5c0*/  IMAD.SHL.U32 R7, R5, 0x80, RZ ;  /* 0x0000008005077824 */ /* 0x000fe400078e00ff */
[----:B------:R-:W-:Y:S02]  /*f5d0*/  IMAD.MOV.U32 R13, RZ, RZ, RZ ;  /* 0x000000ffff0d7224 */ /* 0x000fe400078e00ff */
[----:B------:R-:W-:Y:S02]  /*f5e0*/  IMAD.U32 R15, RZ, RZ, UR27 ;  /* 0x0000001bff0f7e24 */ /* 0x000fe4000f8e00ff */
[----:B------:R-:W-:Y:S02]  /*f5f0*/  IMAD.MOV.U32 R0, RZ, RZ, R12 ;  /* 0x000000ffff007224 */ /* 0x000fe400078e000c */
[----:B------:R-:W-:-:S07]  /*f600*/  IMAD.MOV.U32 R3, RZ, RZ, R11 ;  /* 0x000000ffff037224 */ /* 0x000fce00078e000b */
.L_x_307:
[----:B------:R-:W0:Y:S01]  /*f610*/  S2R R5, SR_CgaCtaId ;  /* 0x0000000000057919 */ /* 0x000e220000008800 */
[----:B------:R-:W-:Y:S01]  /*f620*/  MOV R2, 0x400 ;  /* 0x0000040000027802 */ /* 0x000fe20000000f00 */
[----:B------:R-:W1:Y:S03]  /*f630*/  S2R R4, SR_TID.X ;  /* 0x0000000000047919 */ /* 0x000e660000002100 */
[----:B0-----:R-:W-:Y:S02]  /*f640*/  LEA R16, R5, R2, 0x18 ;  /* 0x0000000205107211 */ /* 0x001fe400078ec0ff */
[----:B------:R-:W-:Y:S02]  /*f650*/  SHF.L.U32 R2, R0, 0x1f, RZ ;  /* 0x0000001f00027819 */ /* 0x000fe400000006ff */
[----:B-1----:R-:W-:Y:S01]  /*f660*/  LOP3.LUT P1, RZ, R4, 0x7f, RZ, 0xc0, !PT ;  /* 0x0000007f04ff7812 */ /* 0x002fe2000782c0ff */
[----:B------:R-:W-:-:S04]  /*f670*/  IMAD R5, R3, 0x8, R16 ;  /* 0x0000000803057824 */ /* 0x000fc800078e0210 */
[----:B------:R-:W0:Y:S08]  /*f680*/  SYNCS.PHASECHK.TRANS64.TRYWAIT P0, [R5+URZ+0x20], R2 ;  /* 0x00002002050075a7 */ /* 0x000e30000800017f */
[----:B------:R-:W1:Y:S01]  /*f690*/  @!P1 LDC R4, c[0x0][0x500] ;  /* 0x00014000ff049b82 */ /* 0x000e620000000800 */
[----:B0-----:R-:W-:Y:S05]  /*f6a0*/  @!P0 BRA `(.L_x_305) ;  /* 0x0000000c00a48947 */ /* 0x001fea0003800000 */
.L_x_324:
[----:B------:R-:W-:Y:S01]  /*f6b0*/  UPRMT UR7, UR26, 0x9910, URZ ;  /* 0x000099101a077896 */ /* 0x000fe2000800003f */
[----:B-1----:R1:W-:Y:S03]  /*f6c0*/  @!P1 SYNCS.ARRIVE.TRANS64 RZ, [R5+URZ], R4 ;  /* 0x0000000405ff99a7 */ /* 0x0023e6000800003f */
[----:B------:R-:W-:-:S06]  /*f6d0*/  UISETP.NE.AND UP0, UPT, UR7, 0x2, UPT ;  /* 0x000000020700788c */ /* 0x000fcc000bf05270 */
[----:B------:R-:W-:-:S13]  /*f6e0*/  PLOP3.LUT P0, PT, PT, PT, UP0, 0x80, 0x0 ;  /* 0x000000000000781c */ /* 0x000fda0003f0f008 */
[----:B-1----:R-:W-:Y:S05]  /*f6f0*/  @P0 BRA `(.L_x_306) ;  /* 0x0000000000040947 */ /* 0x002fea0003800000 */
[----:B------:R-:W-:Y:S01]  /*f700*/  BPT.TRAP 0x1 ;  /* 0x000000040000795c */ /* 0x000fe20000300000 */
.L_x_306:
[C---:B0-----:R-:W-:Y:S01]  /*f710*/  IMAD R2, R3.reuse, 0x4000, R16 ;  /* 0x0000400003027824 */ /* 0x041fe200078e0210 */
[----:B------:R-:W-:Y:S01]  /*f720*/  R2UR UR19, R16 ;  /* 0x00000000101372ca */ /* 0x000fe200000e0000 */
[----:B------:R-:W-:Y:S01]  /*f730*/  IMAD R4, R3, 0x8000, R8 ;  /* 0x0000800003047824 */ /* 0x000fe200078e0208 */
[----:B------:R-:W-:Y:S01]  /*f740*/  R2UR UR9, R5 ;  /* 0x00000000050972ca */ /* 0x000fe200000e0000 */
[----:B------:R-:W-:Y:S01]  /*f750*/  VIADD R15, R15, 0xffffffff ;  /* 0xffffffff0f0f7836 */ /* 0x000fe20000000000 */
[----:B------:R-:W-:Y:S01]  /*f760*/  R2UR UR7, R2 ;  /* 0x00000000020772ca */ /* 0x000fe200000e0000 */
[----:B------:R-:W-:Y:S01]  /*f770*/  UIADD3 UR14, UP0, UR24, 0xf0, URZ ;  /* 0x000000f0180e7890 */ /* 0x000fe2000ff1e03f */
[----:B------:R-:W-:Y:S01]  /*f780*/  R2UR UR8, R4 ;  /* 0x00000000040872ca */ /* 0x000fe200000e0000 */
[----:B------:R-:W-:Y:S01]  /*f790*/  UIADD3 UR28, UP1, UR24, 0x1f0, URZ ;  /* 0x000001f0181c7890 */ /* 0x000fe2000ff3e03f */
[----:B------:R-:W-:Y:S01]  /*f7a0*/  R2UR UR11, R7 ;  /* 0x00000000070b72ca */ /* 0x000fe200000e0000 */
[----:B------:R-:W-:Y:S01]  /*f7b0*/  UIADD3.X UR15, URZ, UR25, URZ, UP0, !UPT ;  /* 0x000000193f0f7290 */ /* 0x000fe200087fe43f */
[----:B------:R-:W-:Y:S01]  /*f7c0*/  R2UR UR10, R13 ;  /* 0x000000000d0a72ca */ /* 0x000fe200000e0000 */
[----:B------:R-:W-:Y:S01]  /*f7d0*/  VIADD R3, R3, 0x1 ;  /* 0x0000000103037836 */ /* 0x000fe20000000000 */
[----:B------:R-:W-:Y:S01]  /*f7e0*/  R2UR UR12, R6 ;  /* 0x00000000060c72ca */ /* 0x000fe200000e0000 */
[----:B------:R-:W-:Y:S01]  /*f7f0*/  UIADD3.X UR29, URZ, UR25, URZ, UP1, !UPT ;  /* 0x000000193f1d7290 */ /* 0x000fe20008ffe43f */
[----:B------:R-:W-:Y:S01]  /*f800*/  R2UR UR21, R14 ;  /* 0x000000000e1572ca */ /* 0x000fe200000e0000 */
[----:B------:R-:W-:Y:S01]  /*f810*/  UMOV UR16, 0x0 ;  /* 0x0000000000107882 */ /* 0x000fe20000000000 */
[----:B------:R-:W-:Y:S01]  /*f820*/  ISETP.GT.AND P1, PT, R15, 0x1, PT ;  /* 0x000000010f00780c */ /* 0x000fe20003f24270 */
[----:B------:R-:W-:Y:S01]  /*f830*/  UIADD3 UR7, UR7, 0x100, URZ ;  /* 0x0000010007077890 */ /* 0x000fe2000fffe03f */
[----:B------:R-:W-:Y:S01]  /*f840*/  ISETP.NE.AND P0, PT, R3, 0x4, PT ;  /* 0x000000040300780c */ /* 0x000fe20003f05270 */
[----:B------:R-:W-:Y:S01]  /*f850*/  UIADD3 UR19, UR19, 0x10100, UR8 ;  /* 0x0001010013137890 */ /* 0x000fe2000fffe008 */
[----:B------:R-:W-:Y:S01]  /*f860*/  VIADD R13, R13, 0x80 ;  /* 0x000000800d0d7836 */ /* 0x000fe20000000000 */
[----:B------:R-:W-:Y:S01]  /*f870*/  UMOV UR17, 0x10000000 ;  /* 0x1000000000117882 */ /* 0x000fe20000000000 */
[----:B------:R-:W-:Y:S01]  /*f880*/  UMOV UR30, 0x30000 ;  /* 0x00030000001e7882 */ /* 0x000fe20000000000 */
[----:B------:R-:W-:Y:S01]  /*f890*/  SEL R5, RZ, 0x1, P0 ;  /* 0x00000001ff057807 */ /* 0x000fe20000000000 */
[----:B------:R-:W-:Y:S01]  /*f8a0*/  UMOV UR8, UR7 ;  /* 0x0000000700087c82 */ /* 0x000fe20008000000 */
[----:B------:R-:W-:Y:S01]  /*f8b0*/  SEL R3, R3, RZ, P0 ;  /* 0x000000ff03037207 */ /* 0x000fe20000000000 */
[----:B------:R0:W-:Y:S01]  /*f8c0*/  UTMALDG.3D [UR8], [UR14], desc[UR16] ;  /* 0x000010080e0075b4 */ /* 0x0001e20008011000 */
[----:B------:R-:W-:Y:S01]  /*f8d0*/  LOP3.LUT R0, R0, R5, RZ, 0x3c, !PT ;  /* 0x0000000500007212 */ /* 0x000fe200078e3cff */
[----:B0-----:R-:W-:Y:S01]  /*f8e0*/  UMOV UR11, UR21 ;  /* 0x00000015000b7c82 */ /* 0x001fe20008000000 */
[----:B------:R-:W-:-:S02]  /*f8f0*/  UMOV UR8, UR19 ;  /* 0x0000001300087c82 */ /* 0x000fc40008000000 */
[----:B------:R0:W-:Y:S02]  /*f900*/  UTMALDG.3D.MULTICAST [UR8], [UR28], UR30, desc[UR16] ;  /* 0x000010081c0073b4 */ /* 0x0001e4000801181e */
[----:B0-----:R-:W-:Y:S05]  /*f910*/  @P1 BRA `(.L_x_307) ;  /* 0xfffffffc003c1947 */ /* 0x001fea000383ffff */
.L_x_304:
[----:B------:R-:W-:Y:S05]  /*f920*/  BSYNC B1 ;  /* 0x0000000000017941 */ /* 0x000fea0003800000 */
.L_x_303:
[----:B------:R-:W2:Y:S01]  /*f930*/  LDL.LU R17, [R1+0x78] ;  /* 0x0000780001117983 */ /* 0x000ea20000300800 */
[----:B------:R-:W-:Y:S01]  /*f940*/  LOP3.LUT P3, RZ, R10, 0xff, RZ, 0xc0, !PT ;  /* 0x000000ff0aff7812 */ /* 0x000fe2000786c0ff */
[----:B------:R-:W-:Y:S01]  /*f950*/  VIADD R11, R11, UR20 ;  /* 0x000000140b0b7c36 */ /* 0x000fe20008000000 */
[----:B------:R-:W-:Y:S01]  /*f960*/  ULDC.64 UR8, c[0x0][0x650] ;  /* 0x0001940000087ab9 */ /* 0x000fe20000000a00 */
[----:B------:R-:W3:Y:S01]  /*f970*/  LDL.LU R16, [R1+0x7c] ;  /* 0x00007c0001107983 */ /* 0x000ee20000300800 */
[----:B------:R-:W-:Y:S01]  /*f980*/  IMAD.U32 R4, RZ, RZ, UR20 ;  /* 0x00000014ff047e24 */ /* 0x000fe2000f8e00ff */
[----:B------:R-:W-:Y:S01]  /*f990*/  BSSY B1, `(.L_x_308) ;  /* 0x0000070000017945 */ /* 0x000fe20003800000 */
[----:B------:R-:W-:Y:S01]  /*f9a0*/  ISETP.GT.U32.AND P0, PT, R11, 0x3, PT ;  /* 0x000000030b00780c */ /* 0x000fe20003f04070 */
[----:B------:R-:W-:Y:S01]  /*f9b0*/  IMAD.MOV.U32 R5, RZ, RZ, -0x1 ;  /* 0xffffffffff057424 */ /* 0x000fe200078e00ff */
[----:B------:R-:W-:Y:S01]  /*f9c0*/  SHF.R.U32.HI R0, RZ, 0x2, R11 ;  /* 0x00000002ff007819 */ /* 0x000fe2000001160b */
[----:B------:R-:W-:Y:S01]  /*f9d0*/  IMAD.MOV.U32 R14, RZ, RZ, -0x1 ;  /* 0xffffffffff0e7424 */ /* 0x000fe200078e00ff */
[----:B------:R-:W-:Y:S01]  /*f9e0*/  ISETP.LT.U32.AND P0, PT, R4, 0x4, P0 ;  /* 0x000000040400780c */ /* 0x000fe20000701070 */
[----:B------:R-:W-:Y:S01]  /*f9f0*/  IMAD.MOV.U32 R6, RZ, RZ, -0x1 ;  /* 0xffffffffff067424 */ /* 0x000fe200078e00ff */
[----:B------:R-:W-:Y:S01]  /*fa00*/  LOP3.LUT R0, R0, 0x1, RZ, 0xc0, !PT ;  /* 0x0000000100007812 */ /* 0x000fe200078ec0ff */
[----:B------:R-:W0:Y:S01]  /*fa10*/  @P3 S2R R3, SR_CgaCtaId ;  /* 0x0000000000033919 */ /* 0x000e220000008800 */
[----:B------:R-:W-:-:S02]  /*fa20*/  @P3 MOV R2, 0x400 ;  /* 0x0000040000023802 */ /* 0x000fc40000000f00 */
[----:B------:R-:W-:Y:S01]  /*fa30*/  ISETP.NE.U32.AND P1, PT, R0, 0x1, PT ;  /* 0x000000010000780c */ /* 0x000fe20003f25070 */
[----:B------:R-:W-:Y:S01]  /*fa40*/  IMAD.U32 R0, RZ, RZ, UR20 ;  /* 0x00000014ff007e24 */ /* 0x000fe2000f8e00ff */
[----:B------:R-:W-:Y:S02]  /*fa50*/  LOP3.LUT R11, R11, 0x3, RZ, 0xc0, !PT ;  /* 0x000000030b0b7812 */ /* 0x000fe400078ec0ff */
[----:B------:R-:W-:Y:S02]  /*fa60*/  PRMT R10, RZ, 0x7610, R10 ;  /* 0x00007610ff0a7816 */ /* 0x000fe4000000000a */
[----:B------:R-:W-:-:S04]  /*fa70*/  ISETP.GT.U32.AND P1, PT, R0, 0x3, !P1 ;  /* 0x000000030000780c */ /* 0x000fc80004f24070 */
[----:B------:R-:W-:Y:S02]  /*fa80*/  SEL R0, RZ, 0x1, !P1 ;  /* 0x00000001ff007807 */ /* 0x000fe40004800000 */
[----:B0-----:R-:W-:Y:S02]  /*fa90*/  @P3 LEA R2, R3, R2, 0x18 ;  /* 0x0000000203023211 */ /* 0x001fe400078ec0ff */
[----:B------:R-:W-:Y:S02]  /*faa0*/  SEL R3, RZ, 0x1, !P0 ;  /* 0x00000001ff037807 */ /* 0x000fe40004000000 */
[----:B------:R0:W-:Y:S02]  /*fab0*/  @P3 SYNCS.ARRIVE.TRANS64.A1T0 RZ, [R2+URZ+0x58], RZ ;  /* 0x000058ff02ff39a7 */ /* 0x0001e4000810003f */
[----:B------:R-:W-:Y:S02]  /*fac0*/  LOP3.LUT R12, R0, R12, R3, 0x96, !PT ;  /* 0x0000000c000c7212 */ /* 0x000fe400078e9603 */
[----:B------:R-:W-:-:S02]  /*fad0*/  PRMT R0, RZ, 0x7610, R0 ;  /* 0x00007610ff007816 */ /* 0x000fc40000000000 */
[----:B---3--:R-:W-:-:S04]  /*fae0*/  IADD3 R16, P3, R16, UR22, RZ ;  /* 0x0000001610107c10 */ /* 0x008fc8000ff7e0ff */
[----:B--2---:R-:W-:Y:S01]  /*faf0*/  IADD3.X R17, R17, UR18, RZ, P3, !PT ;  /* 0x0000001211117c10 */ /* 0x004fe20009ffe4ff */
[----:B------:R0:W-:Y:S01]  /*fb00*/  STL [R1+0x7c], R16 ;  /* 0x00007c1001007387 */ /* 0x0001e20000100800 */
[----:B------:R-:W-:-:S03]  /*fb10*/  ISETP.GE.U32.AND P3, PT, R16, UR8, PT ;  /* 0x0000000810007c0c */ /* 0x000fc6000bf66070 */
[----:B------:R0:W-:Y:S01]  /*fb20*/  STL [R1+0x78], R17 ;  /* 0x0000781101007387 */ /* 0x0001e20000100800 */
[----:B------:R-:W-:-:S13]  /*fb30*/  ISETP.GE.U32.AND.EX P0, PT, R17, UR9, PT, P3 ;  /* 0x0000000911007c0c */ /* 0x000fda000bf06130 */
[----:B0-----:R-:W-:Y:S05]  /*fb40*/  @P0 BRA `(.L_x_309) ;  /* 0x0000000400500947 */ /* 0x001fea0003800000 */
[----:B------:R-:W-:Y:S01]  /*fb50*/  ULDC.64 UR8, c[0x0][0x628] ;  /* 0x00018a0000087ab9 */ /* 0x000fe20000000a00 */
[----:B------:R-:W0:Y:S01]  /*fb60*/  S2R R13, SR_CTAID.X ;  /* 0x00000000000d7919 */ /* 0x000e220000002500 */
[----:B------:R-:W-:Y:S01]  /*fb70*/  ISETP.NE.U32.AND P0, PT, RZ, UR8, PT ;  /* 0x00000008ff007c0c */ /* 0x000fe2000bf05070 */
[----:B------:R-:W-:Y:S01]  /*fb80*/  ULDC UR10, c[0x0][0x630] ;  /* 0x00018c00000a7ab9 */ /* 0x000fe20000000800 */
[----:B------:R-:W-:Y:S01]  /*fb90*/  IMAD.MOV.U32 R2, RZ, RZ, R16 ;  /* 0x000000ffff027224 */ /* 0x000fe200078e0010 */
[----:B------:R-:W1:Y:S01]  /*fba0*/  S2R R0, SR_CTAID.Y ;  /* 0x0000000000007919 */ /* 0x000e620000002600 */
[----:B------:R-:W-:Y:S01]  /*fbb0*/  ISETP.NE.AND.EX P0, PT, RZ, UR9, PT, P0 ;  /* 0x00000009ff007c0c */ /* 0x000fe2000bf05300 */
[----:B------:R-:W-:-:S12]  /*fbc0*/  IMAD.MOV.U32 R3, RZ, RZ, R17 ;  /* 0x000000ffff037224 */ /* 0x000fd800078e0011 */
[----:B------:R-:W-:Y:S05]  /*fbd0*/  @!P0 BRA `(.L_x_310) ;  /* 0x0000000000288947 */ /* 0x000fea0003800000 */
[----:B------:R-:W-:Y:S02]  /*fbe0*/  ULDC UR7, c[0x0][0x634] ;  /* 0x00018d0000077ab9 */ /* 0x000fe40000000800 */
[----:B------:R-:W-:-:S05]  /*fbf0*/  IADD3 R7, P0, R16, UR7, RZ ;  /* 0x0000000710077c10 */ /* 0x000fca000ff1e0ff */
[----:B------:R-:W-:-:S04]  /*fc00*/  IMAD.X R15, RZ, RZ, R17, P0 ;  /* 0x000000ffff0f7224 */ /* 0x000fc800000e0611 */
[----:B------:R-:W-:-:S04]  /*fc10*/  IMAD.WIDE.U32 R4, R15, UR8, RZ ;  /* 0x000000080f047c25 */ /* 0x000fc8000f8e00ff */
[----:B------:R-:W-:-:S04]  /*fc20*/  IMAD.WIDE.U32 R4, P0, R7, UR9, R4 ;  /* 0x0000000907047c25 */ /* 0x000fc8000f800004 */
[----:B------:R-:W-:-:S04]  /*fc30*/  IMAD.WIDE.U32 R6, R7, UR8, RZ ;  /* 0x0000000807067c25 */ /* 0x000fc8000f8e00ff */
[----:B------:R-:W-:Y:S01]  /*fc40*/  IMAD.X R3, RZ, RZ, RZ, P0 ;  /* 0x000000ffff037224 */ /* 0x000fe200000e06ff */
[----:B------:R-:W-:Y:S01]  /*fc50*/  IADD3 RZ, P0, R7, R4, RZ ;  /* 0x0000000407ff7210 */ /* 0x000fe20007f1e0ff */
[----:B------:R-:W-:-:S04]  /*fc60*/  IMAD.MOV.U32 R2, RZ, RZ, R5 ;  /* 0x000000ffff027224 */ /* 0x000fc800078e0005 */
[----:B------:R-:W-:-:S08]  /*fc70*/  IMAD.WIDE.U32.X R2, R15, UR9, R2, P0 ;  /* 0x000000090f027c25 */ /* 0x000fd000080e0402 */
.L_x_310:
[--C-:B------:R-:W-:Y:S01]  /*fc80*/  SHF.R.U64 R6, R2, UR10, R3.reuse ;  /* 0x0000000a02067c19 */ /* 0x100fe20008001203 */
[----:B------:R-:W-:Y:S01]  /*fc90*/  ULDC.64 UR8, c[0x0][0x620] ;  /* 0x0001880000087ab9 */ /* 0x000fe20000000a00 */
[----:B------:R-:W-:Y:S01]  /*fca0*/  SHF.R.U32.HI R2, RZ, UR10, R3 ;  /* 0x0000000aff027c19 */ /* 0x000fe20008011603 */
[----:B------:R-:W-:Y:S01]  /*fcb0*/  IMAD.MOV.U32 R3, RZ, RZ, R17 ;  /* 0x000000ffff037224 */ /* 0x000fe200078e0011 */
[----:B------:R-:W-:Y:S01]  /*fcc0*/  IADD3 R5, P0, RZ, -R6, RZ ;  /* 0x80000006ff057210 */ /* 0x000fe20007f1e0ff */
[----:B------:R-:W-:Y:S01]  /*fcd0*/  ULDC UR7, c[0x0][0x150] ;  /* 0x0000540000077ab9 */ /* 0x000fe20000000800 */
[----:B0-----:R-:W-:Y:S01]  /*fce0*/  I2FP.F32.U32 R7, R13 ;  /* 0x0000000d00077245 */ /* 0x001fe20000201000 */
[----:B------:R-:W0:Y:S01]  /*fcf0*/  LDC R18, c[0x0][0x144] ;  /* 0x00005100ff127b82 */ /* 0x000e220000000800 */
[----:B------:R-:W-:Y:S01]  /*fd00*/  ULDC.64 UR10, c[0x0][0x640] ;  /* 0x00019000000a7ab9 */ /* 0x000fe20000000a00 */
[----:B------:R-:W-:Y:S01]  /*fd10*/  IMAD.X R2, RZ, RZ, ~R2, P0 ;  /* 0x000000ffff027224 */ /* 0x000fe200000e0e02 */
[----:B------:R-:W-:-:S03]  /*fd20*/  ISETP.NE.U32.AND P0, PT, RZ, UR10, PT ;  /* 0x0000000aff007c0c */ /* 0x000fc6000bf05070 */
[----:B------:R-:W-:Y:S01]  /*fd30*/  IMAD R4, R2, UR8, RZ ;  /* 0x0000000802047c24 */ /* 0x000fe2000f8e02ff */
[----:B------:R-:W-:Y:S01]  /*fd40*/  ISETP.NE.AND.EX P0, PT, RZ, UR11, PT, P0 ;  /* 0x0000000bff007c0c */ /* 0x000fe2000bf05300 */
[----:B------:R-:W-:Y:S01]  /*fd50*/  IMAD.MOV.U32 R2, RZ, RZ, R16 ;  /* 0x000000ffff027224 */ /* 0x000fe200078e0010 */
[----:B------:R-:W2:Y:S03]  /*fd60*/  LDC R15, c[0x0][0x148] ;  /* 0x00005200ff0f7b82 */ /* 0x000ea60000000800 */
[----:B------:R-:W-:Y:S01]  /*fd70*/  IMAD.WIDE.U32 R2, R5, UR8, R2 ;  /* 0x0000000805027c25 */ /* 0x000fe2000f8e0002 */
[----:B------:R-:W-:-:S03]  /*fd80*/  ULDC UR8, c[0x0][0x154] ;  /* 0x0000550000087ab9 */ /* 0x000fc60000000800 */
[----:B------:R-:W-:Y:S02]  /*fd90*/  IMAD R5, R5, UR9, R4 ;  /* 0x0000000905057c24 */ /* 0x000fe4000f8e0204 */
[----:B------:R-:W-:Y:S01]  /*fda0*/  FMUL R4, R7, UR7 ;  /* 0x0000000707047c20 */ /* 0x000fe20008400000 */
[----:B------:R-:W-:Y:S01]  /*fdb0*/  ULDC UR7, c[0x0][0x618] ;  /* 0x0001860000077ab9 */ /* 0x000fe20000000800 */
[----:B------:R-:W-:Y:S01]  /*fdc0*/  ULDC UR9, c[0x0][0x608] ;  /* 0x0001820000097ab9 */ /* 0x000fe20000000800 */
[----:B------:R-:W-:-:S03]  /*fdd0*/  IMAD.IADD R3, R3, 0x1, R5 ;  /* 0x0000000103037824 */ /* 0x000fc600078e0205 */
[----:B------:R-:W3:Y:S02]  /*fde0*/  F2I.U32.TRUNC.NTZ R4, R4 ;  /* 0x0000000400047305 */ /* 0x000ee4000020f000 */
[----:B------:R-:W-:Y:S02]  /*fdf0*/  SHF.R.U64 R7, R2, UR7, R3 ;  /* 0x0000000702077c19 */ /* 0x000fe40008001203 */
[----:B-1----:R-:W-:-:S05]  /*fe00*/  I2FP.F32.U32 R2, R0 ;  /* 0x0000000000027245 */ /* 0x002fca0000201000 */
[----:B------:R-:W-:Y:S01]  /*fe10*/  FMUL R5, R2, UR8 ;  /* 0x0000000802057c20 */ /* 0x000fe20008400000 */
[----:B------:R-:W-:Y:S01]  /*fe20*/  SHF.R.U32.HI R2, RZ, UR7, R3 ;  /* 0x00000007ff027c19 */ /* 0x000fe20008011603 */
[----:B------:R-:W-:Y:S02]  /*fe30*/  ULDC UR7, c[0x0][0x658] ;  /* 0x0001960000077ab9 */ /* 0x000fe40000000800 */
[----:B------:R1:W4:Y:S01]  /*fe40*/  F2I.U32.TRUNC.NTZ R19, R5 ;  /* 0x0000000500137305 */ /* 0x000322000020f000 */
[----:B------:R-:W-:Y:S01]  /*fe50*/  SHF.R.U64 R16, R7, UR9, R2 ;  /* 0x0000000907107c19 */ /* 0x000fe20008001202 */
[----:B---3--:R-:W-:Y:S01]  /*fe60*/  IMAD.MOV R4, RZ, RZ, -R4 ;  /* 0x000000ffff047224 */ /* 0x008fe200078e0a04 */
[----:B------:R-:W-:-:S03]  /*fe70*/  SHF.R.U32.HI R3, RZ, UR9, R2 ;  /* 0x00000009ff037c19 */ /* 0x000fc60008011602 */
[----:B0-----:R-:W-:Y:S01]  /*fe80*/  IMAD R13, R18, R4, R13 ;  /* 0x00000004120d7224 */ /* 0x001fe200078e020d */
[--C-:B------:R-:W-:Y:S02]  /*fe90*/  SHF.R.U64 R14, R16, UR7, R3.reuse ;  /* 0x00000007100e7c19 */ /* 0x100fe40008001203 */
[----:B------:R-:W-:-:S03]  /*fea0*/  SHF.R.U32.HI R17, RZ, UR7, R3 ;  /* 0x00000007ff117c19 */ /* 0x000fc60008011603 */
[----:B------:R-:W-:Y:S02]  /*feb0*/  IMAD.MOV.U32 R2, RZ, RZ, R14 ;  /* 0x000000ffff027224 */ /* 0x000fe400078e000e */
[----:B------:R-:W-:Y:S01]  /*fec0*/  IMAD.MOV.U32 R3, RZ, RZ, R17 ;  /* 0x000000ffff037224 */ /* 0x000fe200078e0011 */
[----:B-12-4-:R-:W-:Y:S06]  /*fed0*/  @!P0 BRA `(.L_x_311) ;  /* 0x0000000000288947 */ /* 0x016fec0003800000 */
[----:B------:R-:W-:Y:S02]  /*fee0*/  ULDC UR7, c[0x0][0x64c] ;  /* 0x0001930000077ab9 */ /* 0x000fe40000000800 */
[----:B------:R-:W-:-:S05]  /*fef0*/  IADD3 R3, P0, R14, UR7, RZ ;  /* 0x000000070e037c10 */ /* 0x000fca000ff1e0ff */
[----:B------:R-:W-:-:S04]  /*ff00*/  IMAD.X R17, RZ, RZ, R17, P0 ;  /* 0x000000ffff117224 */ /* 0x000fc800000e0611 */
[----:B------:R-:W-:-:S04]  /*ff10*/  IMAD.WIDE.U32 R4, R17, UR10, RZ ;  /* 0x0000000a11047c25 */ /* 0x000fc8000f8e00ff */
[----:B------:R-:W-:-:S04]  /*ff20*/  IMAD.WIDE.U32 R4, P0, R3, UR11, R4 ;  /* 0x0000000b03047c25 */ /* 0x000fc8000f800004 */
[----:B------:R-:W-:-:S04]  /*ff30*/  IMAD.WIDE.U32 R2, R3, UR10, RZ ;  /* 0x0000000a03027c25 */ /* 0x000fc8000f8e00ff */
[----:B------:R-:W-:Y:S01]  /*ff40*/  IMAD.MOV.U32 R2, RZ, RZ, R5 ;  /* 0x000000ffff027224 */ /* 0x000fe200078e0005 */
[----:B------:R-:W-:Y:S01]  /*ff50*/  IADD3 RZ, P1, R3, R4, RZ ;  /* 0x0000000403ff7210 */ /* 0x000fe20007f3e0ff */
[----:B------:R-:W-:-:S04]  /*ff60*/  IMAD.X R3, RZ, RZ, RZ, P0 ;  /* 0x000000ffff037224 */ /* 0x000fc800000e06ff */
[----:B------:R-:W-:-:S08]  /*ff70*/  IMAD.WIDE.U32.X R2, R17, UR11, R2, P1 ;  /* 0x0000000b11027c25 */ /* 0x000fd000088e0402 */
.L_x_311:
[----:B------:R-:W-:Y:S01]  /*ff80*/  ULDC UR7, c[0x0][0x648] ;  /* 0x0001920000077ab9 */ /* 0x000fe20000000800 */
[----:B------:R-:W-:Y:S01]  /*ff90*/  LOP3.LUT R16, R16, UR6, RZ, 0xc0, !PT ;  /* 0x0000000610107c12 */ /* 0x000fe2000f8ec0ff */
[----:B------:R-:W-:Y:S01]  /*ffa0*/  IMAD.MOV R19, RZ, RZ, -R19 ;  /* 0x000000ffff137224 */ /* 0x000fe200078e0a13 */
[----:B------:R-:W-:Y:S01]  /*ffb0*/  SHF.R.U64 R3, R2, UR7, R3 ;  /* 0x0000000702037c19 */ /* 0x000fe20008001203 */
[----:B------:R-:W-:Y:S01]  /*ffc0*/  ULDC UR7, c[0x0][0x638] ;  /* 0x00018e0000077ab9 */ /* 0x000fe20000000800 */
[----:B------:R-:W-:Y:S01]  /*ffd0*/  LOP3.LUT R7, R7, UR4, RZ, 0xc0, !PT ;  /* 0x0000000407077c12 */ /* 0x000fe2000f8ec0ff */
[----:B------:R-:W-:Y:S01]  /*ffe0*/  @P2 IMAD R13, R15, R19, R0 ;  /* 0x000000130f0d2224 */ /* 0x000fe200078e0200 */
[----:B------:R-:W-:Y:S01]  /*fff0*/  ULDC UR8, c[0x0][0x610] ;  /* 0x0001840000087ab9 */ /* 0x000fe20000000800 */
[----:B------:R-:W-:Y:S02]  /*10000*/  IMAD.MOV R5, RZ, RZ, -R3 ;  /* 0x000000ffff057224 */ /* 0x000fe400078e0a03 */
[----:B------:R-:W-:-:S02]  /*10010*/  IMAD R16, R3, UR5, R16 ;  /* 0x0000000503107c24 */ /* 0x000fc4000f8e0210 */
[----:B------:R-:W-:Y:S01]  /*10020*/  IMAD R14, R5, UR7, R14 ;  /* 0x00000007050e7c24 */ /* 0x000fe2000f8e020e */
[----:B------:R-:W-:Y:S01]  /*10030*/  ULDC UR7, c[0x0][0x600] ;  /* 0x0001800000077ab9 */ /* 0x000fe20000000800 */
[----:B------:R-:W-:Y:S02]  /*10040*/  IMAD R13, R16, UR8, R13 ;  /* 0x00000008100d7c24 */ /* 0x000fe4000f8e020d */
[----:B------:R-:W-:Y:S02]  /*10050*/  IMAD R2, R14, UR7, R7 ;  /* 0x000000070e027c24 */ /* 0x000fe4000f8e0207 */
[----:B------:R-:W-:-:S03]  /*10060*/  IMAD.MOV.U32 R0, RZ, RZ, 0x1 ;  /* 0x00000001ff007424 */ /* 0x000fc600078e00ff */
[----:B------:R-:W-:Y:S02]  /*10070*/  SEL R14, R2, R13, !P2 ;  /* 0x0000000d020e7207 */ /* 0x000fe40005000000 */
[----:B------:R-:W-:-:S07]  /*10080*/  SEL R5, R13, R2, !P2 ;  /* 0x000000020d057207 */ /* 0x000fce0005000000 */
.L_x_309:
[----:B------:R-:W-:Y:S05]  /*10090*/  BSYNC B1 ;  /* 0x0000000000017941 */ /* 0x000fea0003800000 */
.L_x_308:
[----:B------:R-:W-:-:S13]  /*100a0*/  LOP3.LUT P0, RZ, R0, 0xff, RZ, 0xc0, !PT ;  /* 0x000000ff00ff7812 */ /* 0x000fda000780c0ff */
[----:B------:R-:W-:Y:S05]  /*100b0*/  @P0 BRA `(.L_x_312) ;  /* 0xfffffff400200947 */ /* 0x000fea000383ffff */
[----:B------:R-:W-:Y:S05]  /*100c0*/  BSYNC B0 ;  /* 0x0000000000007941 */ /* 0x000fea0003800000 */
.L_x_301:
[----:B------:R-:W-:-:S03]  /*100d0*/  UMOV UR7, 0xffffffff ;  /* 0xffffffff00077882 */ /* 0x000fc60000000000 */
[----:B------:R-:W-:Y:S05]  /*100e0*/  BRA.DIV UR7, `(.L_x_313) ;  /* 0x0000000607287947 */ /* 0x000fea000b800000 */
[----:B------:R-:W-:-:S13]  /*100f0*/  ELECT P0, URZ, PT ;  /* 0x00000000003f782f */ /* 0x000fda0003800000 */
.L_x_327:
[----:B------:R-:W-:Y:S04]  /*10100*/  BSSY B0, `(.L_x_314) ;  /* 0x000002c000007945 */ /* 0x000fe80003800000 */
[----:B------:R-:W-:Y:S05]  /*10110*/  @!P0 BRA `(.L_x_315) ;  /* 0x0000000000a88947 */ /* 0x000fea0003800000 */
[----:B------:R-:W-:-:S04]  /*10120*/  ULOP3.LUT UR7, UR13, 0x2, URZ, 0xfc, !UPT ;  /* 0x000000020d077892 */ /* 0x000fc8000f8efc3f */
[----:B------:R-:W-:-:S06]  /*10130*/  UISETP.NE.AND UP0, UPT, UR7, 0x3, UPT ;  /* 0x000000030700788c */ /* 0x000fcc000bf05270 */
[----:B------:R-:W-:-:S13]  /*10140*/  PLOP3.LUT P0, PT, PT, PT, UP0, 0x80, 0x0 ;  /* 0x000000000000781c */ /* 0x000fda0003f0f008 */
[----:B------:R-:W-:Y:S05]  /*10150*/  @!P0 BRA `(.L_x_316) ;  /* 0x0000000000048947 */ /* 0x000fea0003800000 */
[----:B------:R-:W-:Y:S01]  /*10160*/  BPT.TRAP 0x1 ;  /* 0x000000040000795c */ /* 0x000fe20000300000 */
.L_x_316:
[----:B------:R-:W0:Y:S01]  /*10170*/  S2R R3, SR_CgaCtaId ;  /* 0x0000000000037919 */ /* 0x000e220000008800 */
[----:B------:R-:W-:Y:S02]  /*10180*/  MOV R0, 0x400 ;  /* 0x0000040000007802 */ /* 0x000fe40000000f00 */
[----:B------:R-:W-:Y:S02]  /*10190*/  SHF.L.U32 R2, R12, 0x1f, RZ ;  /* 0x0000001f0c027819 */ /* 0x000fe400000006ff */
[----:B0-----:R-:W-:-:S05]  /*101a0*/  LEA R0, R3, R0, 0x18 ;  /* 0x0000000003007211 */ /* 0x001fca00078ec0ff */
[----:B------:R-:W-:-:S04]  /*101b0*/  VIADD R0, R0, 0x20 ;  /* 0x0000002000007836 */ /* 0x000fc80000000000 */
[C---:B------:R-:W-:Y:S02]  /*101c0*/  IMAD R5, R11.reuse, 0x8, R0 ;  /* 0x000000080b057824 */ /* 0x040fe400078e0200 */
[----:B------:R-:W-:Y:S02]  /*101d0*/  VIADD R11, R11, 0x1 ;  /* 0x000000010b0b7836 */ /* 0x000fe40000000000 */
[----:B------:R-:W0:Y:S03]  /*101e0*/  SYNCS.PHASECHK.TRANS64.TRYWAIT P0, [R5+URZ], R2 ;  /* 0x00000002050075a7 */ /* 0x000e26000800017f */
[----:B------:R-:W-:-:S04]  /*101f0*/  ISETP.NE.AND P1, PT, R11, 0x4, PT ;  /* 0x000000040b00780c */ /* 0x000fc80003f25270 */
[----:B------:R-:W-:Y:S02]  /*10200*/  SEL R3, RZ, 0x1, P1 ;  /* 0x00000001ff037807 */ /* 0x000fe40000800000 */
[----:B------:R-:W-:Y:S02]  /*10210*/  SEL R11, R11, RZ, P1 ;  /* 0x000000ff0b0b7207 */ /* 0x000fe40000800000 */
[----:B------:R-:W-:-:S03]  /*10220*/  LOP3.LUT R12, R12, R3, RZ, 0x3c, !PT ;  /* 0x000000030c0c7212 */ /* 0x000fc600078e3cff */
[----:B------:R-:W-:Y:S01]  /*10230*/  IMAD R7, R11, 0x8, R0 ;  /* 0x000000080b077824 */ /* 0x000fe200078e0200 */
[----:B------:R-:W-:Y:S01]  /*10240*/  SHF.L.U32 R4, R12, 0x1f, RZ ;  /* 0x0000001f0c047819 */ /* 0x000fe200000006ff */
[----:B0-----:R-:W-:Y:S06]  /*10250*/  @!P0 BRA `(.L_x_317) ;  /* 0x0000000000ec8947 */ /* 0x001fec0003800000 */
.L_x_328:
[----:B------:R-:W1:Y:S01]  /*10260*/  SYNCS.PHASECHK.TRANS64.TRYWAIT P0, [R7+URZ], R4 ;  /* 0x00000004070075a7 */ /* 0x000e62000800017f */
[----:B0-----:R-:W-:-:S05]  /*10270*/  VIADD R2, R11, 0x1 ;  /* 0x000000010b027836 */ /* 0x001fca0000000000 */
[----:B------:R-:W-:-:S04]  /*10280*/  ISETP.NE.AND P1, PT, R2, 0x4, PT ;  /* 0x000000040200780c */ /* 0x000fc80003f25270 */
[----:B------:R-:W-:Y:S02]  /*10290*/  SEL R3, RZ, 0x1, P1 ;  /* 0x00000001ff037807 */ /* 0x000fe40000800000 */
[----:B------:R-:W-:Y:S02]  /*102a0*/  SEL R9, R2, RZ, P1 ;  /* 0x000000ff02097207 */ /* 0x000fe40000800000 */
[----:B------:R-:W-:-:S03]  /*102b0*/  LOP3.LUT R11, R12, R3, RZ, 0x3c, !PT ;  /* 0x000000030c0b7212 */ /* 0x000fc600078e3cff */
[----:B------:R-:W-:Y:S01]  /*102c0*/  IMAD R6, R9, 0x8, R0 ;  /* 0x0000000809067824 */ /* 0x000fe200078e0200 */
[----:B------:R-:W-:Y:S01]  /*102d0*/  SHF.L.U32 R5, R11, 0x1f, RZ ;  /* 0x0000001f0b057819 */ /* 0x000fe200000006ff */
[----:B-1----:R-:W-:Y:S06]  /*102e0*/  @!P0 BRA `(.L_x_318) ;  /* 0x0000000000dc8947 */ /* 0x002fec0003800000 */
.L_x_329:
[----:B------:R-:W1:Y:S01]  /*102f0*/  SYNCS.PHASECHK.TRANS64.TRYWAIT P0, [R6+URZ], R5 ;  /* 0x00000005060075a7 */ /* 0x000e62000800017f */
[----:B------:R-:W-:-:S05]  /*10300*/  VIADD R2, R9, 0x1 ;  /* 0x0000000109027836 */ /* 0x000fca0000000000 */
[----:B------:R-:W-:-:S04]  /*10310*/  ISETP.NE.AND P1, PT, R2, 0x4, PT ;  /* 0x000000040200780c */ /* 0x000fc80003f25270 */
[----:B0-----:R-:W-:Y:S02]  /*10320*/  SEL R4, RZ, 0x1, P1 ;  /* 0x00000001ff047807 */ /* 0x001fe40000800000 */
[----:B------:R-:W-:Y:S02]  /*10330*/  SEL R3, R2, RZ, P1 ;  /* 0x000000ff02037207 */ /* 0x000fe40000800000 */
[----:B------:R-:W-:Y:S01]  /*10340*/  LOP3.LUT R4, R11, R4, RZ, 0x3c, !PT ;  /* 0x000000040b047212 */ /* 0x000fe200078e3cff */
[----:B-1----:R-:W-:Y:S06]  /*10350*/  @!P0 BRA `(.L_x_319) ;  /* 0x0000000000d48947 */ /* 0x002fec0003800000 */
.L_x_330:
[----:B------:R-:W-:Y:S01]  /*10360*/  IMAD R3, R3, 0x8, R0 ;  /* 0x0000000803037824 */ /* 0x000fe200078e0200 */
[----:B------:R-:W-:-:S07]  /*10370*/  SHF.L.U32 R0, R4, 0x1f, RZ ;  /* 0x0000001f04007819 */ /* 0x000fce00000006ff */
.L_x_320:
[----:B-1----:R1:W2:Y:S02]  /*10380*/  SYNCS.PHASECHK.TRANS64.TRYWAIT P0, [R3+URZ], R0 ;  /* 0x00000000030075a7 */ /* 0x0022a4000800017f */
[----:B--2---:R-:W-:Y:S05]  /*10390*/  @!P0 NANOSLEEP.SYNCS 0x989680 ;  /* 0x009896800000895d */ /* 0x004fea0003900000 */
[----:B------:R-:W2:Y:S02]  /*103a0*/  @!P0 SYNCS.PHASECHK.TRANS64 P0, [R3+URZ], R0 ;  /* 0x00000000030085a7 */ /* 0x000ea4000800007f */
[----:B--2---:R-:W-:Y:S05]  /*103b0*/  @!P0 BRA `(.L_x_320) ;  /* 0xfffffffc00f08947 */ /* 0x004fea000383ffff */
.L_x_315:
[----:B------:R-:W-:Y:S05]  /*103c0*/  BSYNC B0 ;  /* 0x0000000000007941 */ /* 0x000fea0003800000 */
.L_x_314:
[----:B------:R-:W-:Y:S05]  /*103d0*/  EXIT ;  /* 0x000000000000794d */ /* 0x000fea0003800000 */
.L_x_21:
[----:B-1----:R-:W-:-:S04]  /*103e0*/  IMAD.U32 R3, RZ, RZ, UR6 ;  /* 0x00000006ff037e24 */ /* 0x002fc8000f8e00ff */
[----:B------:R1:W2:Y:S03]  /*103f0*/  SYNCS.PHASECHK.TRANS64.TRYWAIT P0, [R3+URZ], R0 ;  /* 0x00000000030075a7 */ /* 0x0002a6000800017f */
[----:B--2---:R-:W-:Y:S05]  /*10400*/  @!P0 NANOSLEEP.SYNCS 0x989680 ;  /* 0x009896800000895d */ /* 0x004fea0003900000 */
[----:B------:R-:W2:Y:S02]  /*10410*/  @!P0 SYNCS.PHASECHK.TRANS64 P0, [R3+URZ], R0 ;  /* 0x00000000030085a7 */ /* 0x000ea4000800007f */
[----:B--2---:R-:W-:Y:S05]  /*10420*/  @!P0 BRA `(.L_x_21) ;  /* 0xfffffffc00ec8947 */ /* 0x004fea000383ffff */
[----:B------:R-:W-:Y:S05]  /*10430*/  BRA `(.L_x_20) ;  /* 0xffffff1800787947 */ /* 0x000fea000383ffff */
.L_x_27:
[----:B-----5:R2:W-:Y:S02]  /*10440*/  STL [R1+0x88], R0 ;  /* 0x0000880001007387 */ /* 0x0205e40000100800 */
[----:B--2---:R-:W-:-:S04]  /*10450*/  IMAD.U32 R0, RZ, RZ, UR9 ;  /* 0x00000009ff007e24 */ /* 0x004fc8000f8e00ff */
[----:B------:R2:W3:Y:S03]  /*10460*/  SYNCS.PHASECHK.TRANS64.TRYWAIT P0, [R0+URZ], R229 ;  /* 0x000000e5000075a7 */ /* 0x0004e6000800017f */
[----:B---3--:R-:W-:Y:S05]  /*10470*/  @!P0 NANOSLEEP.SYNCS 0x989680 ;  /* 0x009896800000895d */ /* 0x008fea0003900000 */
[----:B------:R2:W3:Y:S02]  /*10480*/  @!P0 SYNCS.PHASECHK.TRANS64 P0, [R0+URZ], R229 ;  /* 0x000000e5000085a7 */ /* 0x0004e4000800007f */
[----:B--2---:R2:W5:Y:S02]  /*10490*/  LDL.LU R0, [R1+0x88] ;  /* 0x0000880001007983 */ /* 0x0045640000300800 */
[----:B--23--:R-:W-:Y:S05]  /*104a0*/  @!P0 BRA `(.L_x_27) ;  /* 0xfffffffc00e48947 */ /* 0x00cfea000383ffff */
[----:B------:R-:W-:Y:S05]  /*104b0*/  BRA `(.L_x_26) ;  /* 0xffffff2c001c7947 */ /* 0x000fea000383ffff */
.L_x_302:
[----:B------:R-:W-:Y:S01]  /*104c0*/  BSSY B1, `(.L_x_321) ;  /* 0x0000006000017945 */ /* 0x000fe20003800000 */
[----:B------:R-:W-:-:S07]  /*104d0*/  IMAD.MOV.U32 R0, RZ, RZ, -0x1 ;  /* 0xffffffffff007424 */ /* 0x000fce00078e00ff */
[----:B------:R-:W-:Y:S05]  /*104e0*/  WARPSYNC.COLLECTIVE R0, `(.L_x_322) ;  /* 0x00000000000c7348 */ /* 0x000fea0003c00000 */
[----:B------:R-:W-:Y:S02]  /*104f0*/  ELECT P0, UR62, PT ;  /* 0x00000000003e782f */ /* 0x000fe40003800000 */
[----:B------:R-:W-:Y:S01]  /*10500*/  MOV R0, UR62 ;  /* 0x0000003e00007c02 */ /* 0x000fe20008000f00 */
[----:B------:R-:W-:Y:S10]  /*10510*/  ENDCOLLECTIVE ;  /* 0x000000000000791b */ /* 0x000ff40003800000 */
.L_x_322:
[----:B------:R-:W-:Y:S05]  /*10520*/  BSYNC B1 ;  /* 0x0000000000017941 */ /* 0x000fea0003800000 */
.L_x_321:
[----:B------:R-:W-:Y:S05]  /*10530*/  BRA `(.L_x_323) ;  /* 0xfffffff0000c7947 */ /* 0x000fea000383ffff */
.L_x_305:
[----:B0-----:R0:W2:Y:S02]  /*10540*/  SYNCS.PHASECHK.TRANS64.TRYWAIT P0, [R5+URZ+0x20], R2 ;  /* 0x00002002050075a7 */ /* 0x0010a4000800017f */
[----:B--2---:R-:W-:Y:S05]  /*10550*/  @!P0 NANOSLEEP.SYNCS 0x989680 ;  /* 0x009896800000895d */ /* 0x004fea0003900000 */
[----:B------:R-:W2:Y:S02]  /*10560*/  @!P0 SYNCS.PHASECHK.TRANS64 P0, [R5+URZ+0x20], R2 ;  /* 0x00002002050085a7 */ /* 0x000ea4000800007f */
[----:B--2---:R-:W-:Y:S05]  /*10570*/  @!P0 BRA `(.L_x_305) ;  /* 0xfffffffc00f08947 */ /* 0x004fea000383ffff */
[----:B------:R-:W-:Y:S05]  /*10580*/  BRA `(.L_x_324) ;  /* 0xfffffff000487947 */ /* 0x000fea000383ffff */
.L_x_313:
[----:B------:R-:W-:Y:S01]  /*10590*/  BSSY B0, `(.L_x_325) ;  /* 0x0000006000007945 */ /* 0x000fe20003800000 */
[----:B------:R-:W-:-:S07]  /*105a0*/  IMAD.MOV.U32 R0, RZ, RZ, -0x1 ;  /* 0xffffffffff007424 */ /* 0x000fce00078e00ff */
[----:B------:R-:W-:Y:S05]  /*105b0*/  WARPSYNC.COLLECTIVE R0, `(.L_x_326) ;  /* 0x00000000000c7348 */ /* 0x000fea0003c00000 */
[----:B------:R-:W-:Y:S02]  /*105c0*/  ELECT P0, UR62, PT ;  /* 0x00000000003e782f */ /* 0x000fe40003800000 */
[----:B------:R-:W-:Y:S01]  /*105d0*/  MOV R0, UR62 ;  /* 0x0000003e00007c02 */ /* 0x000fe20008000f00 */
[----:B------:R-:W-:Y:S10]  /*105e0*/  ENDCOLLECTIVE ;  /* 0x000000000000791b */ /* 0x000ff40003800000 */
.L_x_326:
[----:B------:R-:W-:Y:S05]  /*105f0*/  BSYNC B0 ;  /* 0x0000000000007941 */ /* 0x000fea0003800000 */
.L_x_325:
[----:B------:R-:W-:Y:S05]  /*10600*/  BRA `(.L_x_327) ;  /* 0xfffffff800bc7947 */ /* 0x000fea000383ffff */
.L_x_317:
[----:B0-----:R0:W1:Y:S02]  /*10610*/  SYNCS.PHASECHK.TRANS64.TRYWAIT P0, [R5+URZ], R2 ;  /* 0x00000002050075a7 */ /* 0x001064000800017f */
[----:B-1----:R-:W-:Y:S05]  /*10620*/  @!P0 NANOSLEEP.SYNCS 0x989680 ;  /* 0x009896800000895d */ /* 0x002fea0003900000 */
[----:B------:R-:W1:Y:S02]  /*10630*/  @!P0 SYNCS.PHASECHK.TRANS64 P0, [R5+URZ], R2 ;  /* 0x00000002050085a7 */ /* 0x000e64000800007f */
[----:B-1----:R-:W-:Y:S05]  /*10640*/  @!P0 BRA `(.L_x_317) ;  /* 0xfffffffc00f08947 */ /* 0x002fea000383ffff */
[----:B------:R-:W-:Y:S05]  /*10650*/  BRA `(.L_x_328) ;  /* 0xfffffffc00007947 */ /* 0x000fea000383ffff */
.L_x_318:
[----:B0-----:R0:W1:Y:S02]  /*10660*/  SYNCS.PHASECHK.TRANS64.TRYWAIT P0, [R7+URZ], R4 ;  /* 0x00000004070075a7 */ /* 0x001064000800017f */
[----:B-1----:R-:W-:Y:S05]  /*10670*/  @!P0 NANOSLEEP.SYNCS 0x989680 ;  /* 0x009896800000895d */ /* 0x002fea0003900000 */
[----:B------:R-:W1:Y:S02]  /*10680*/  @!P0 SYNCS.PHASECHK.TRANS64 P0, [R7+URZ], R4 ;  /* 0x00000004070085a7 */ /* 0x000e64000800007f */
[----:B-1----:R-:W-:Y:S05]  /*10690*/  @!P0 BRA `(.L_x_318) ;  /* 0xfffffffc00f08947 */ /* 0x002fea000383ffff */
[----:B------:R-:W-:Y:S05]  /*106a0*/  BRA `(.L_x_329) ;  /* 0xfffffffc00107947 */ /* 0x000fea000383ffff */
.L_x_319:
[----:B0-----:R0:W1:Y:S02]  /*106b0*/  SYNCS.PHASECHK.TRANS64.TRYWAIT P0, [R6+URZ], R5 ;  /* 0x00000005060075a7 */ /* 0x001064000800017f */
[----:B-1----:R-:W-:Y:S05]  /*106c0*/  @!P0 NANOSLEEP.SYNCS 0x989680 ;  /* 0x009896800000895d */ /* 0x002fea0003900000 */
[----:B------:R-:W1:Y:S02]  /*106d0*/  @!P0 SYNCS.PHASECHK.TRANS64 P0, [R6+URZ], R5 ;  /* 0x00000005060085a7 */ /* 0x000e64000800007f */
[----:B-1----:R-:W-:Y:S05]  /*106e0*/  @!P0 BRA `(.L_x_319) ;  /* 0xfffffffc00f08947 */ /* 0x002fea000383ffff */
[----:B------:R-:W-:Y:S05]  /*106f0*/  BRA `(.L_x_330) ;  /* 0xfffffffc00187947 */ /* 0x000fea000383ffff */
.L_x_331:
[----:B------:R-:W-:-:S00]  /*10700*/  BRA `(.L_x_331) ;  /* 0xfffffffc00fc7947 */ /* 0x000fc0000383ffff */
[----:B------:R-:W-:-:S00]  /*10710*/  NOP ;  /* 0x0000000000007918 */ /* 0x000fc00000000000 */
        /* <DEDUP_REMOVED lines=14> */
.L_x_332:


//--------------------- .nv.shared._ZN7cutlass13device_kernelINS_4gemm6kernel13GemmUniversalIN4cute5tupleIJiiiiEEENS1_10collective13CollectiveMmaINS1_37MainloopSm90TmaGmmaWarpSpecializedFP8ILi4ENS5_IJNS4_1CILi2EEENSA_ILi1EEESC_EEENS1_35KernelTmaWarpSpecializedCooperativeEEENS5_IJNSA_ILi128EEENSA_ILi256EEESG_EEENS_12float_e5m2_tENS5_IJlSC_lEEESJ_SK_NS4_8TiledMMAINS4_8MMA_AtomIJNS4_4SM904GMMA31MMA_64x256x32_F32E5M2E5M2_SS_TNILNSO_7ScaleInE1ELSQ_1EEEEEENS4_6LayoutISD_NS5_IJSC_NSA_ILi0EEESU_EEEEENS5_IJNS4_10UnderscoreESX_SX_EEEEENS4_13SM90_TMA_LOADENS4_14ComposedLayoutINS4_7SwizzleILi3ELi4ELi3EEENS4_18smem_ptr_flag_bitsILi8EEENST_INS5_IJNSA_ILi8EEESG_EEENS5_IJSG_SC_EEEEEEEvNS4_8identityENS4_23SM90_TMA_LOAD_MULTICASTES1A_vS1B_EENS_8epilogue10collective6detail29Sm90TmaWarpSpecializedAdapterINS1F_15DefaultEpilogueISJ_SK_SK_NS1E_6thread17LinearCombinationISJ_Li1EffLNS1J_9ScaleType4KindE0ELNS_15FloatRoundStyleE2ESJ_EENS1_15EpilogueDefaultEEEEEvvEEEEvNT_6ParamsE --------------------------
	.section	.nv.shared._ZN7cutlass13device_kernelINS_4gemm6kernel13GemmUniversalIN4cute5tupleIJiiiiEEENS1_10collective13CollectiveMmaINS1_37MainloopSm90TmaGmmaWarpSpecializedFP8ILi4ENS5_IJNS4_1CILi2EEENSA_ILi1EEESC_EEENS1_35KernelTmaWarpSpecializedCooperativeEEENS5_IJNSA_ILi128EEENSA_ILi256EEESG_EEENS_12float_e5m2_tENS5_IJlSC_lEEESJ_SK_NS4_8TiledMMAINS4_8MMA_AtomIJNS4_4SM904GMMA31MMA_64x256x32_F32E5M2E5M2_SS_TNILNSO_7ScaleInE1ELSQ_1EEEEEENS4_6LayoutISD_NS5_IJSC_NSA_ILi0EEESU_EEEEENS5_IJNS4_10UnderscoreESX_SX_EEEEENS4_13SM90_TMA_LOADENS4_14ComposedLayoutINS4_7SwizzleILi3ELi4ELi3EEENS4_18smem_ptr_flag_bitsILi8EEENST_INS5_IJNSA_ILi8EEESG_EEENS5_IJSG_SC_EEEEEEEvNS4_8identityENS4_23SM90_TMA_LOAD_MULTICASTES1A_vS1B_EENS_8epilogue10collective6detail29Sm90TmaWarpSpecializedAdapterINS1F_15DefaultEpilogueISJ_SK_SK_NS1E_6thread17LinearCombinationISJ_Li1EffLNS1J_9ScaleType4KindE0ELNS_15FloatRoundStyleE2ESJ_EENS1_15EpilogueDefaultEEEEEvvEEEEvNT_6ParamsE,"aw",@nobits
	.sectionflags	@""
	.align	16
	.zero		1024


//--------------------- .nv.shared.reserved.0     --------------------------
	.section	.nv.shared.reserved.0,"aw",@nobits
	.weak		__nv_reservedSMEM_offset_0_alias
	.size		__nv_reservedSMEM_offset_0_alias, 0, 0
	.other		__nv_reservedSMEM_offset_0_alias,@"STO_CUDA_RESERVED_SHARED STV_DEFAULT"
__nv_reservedSMEM_offset_0_alias:
	.zero		0


//--------------------- .nv.global                --------------------------
	.section	.nv.global,"aw",@nobits
.nv.global:
	.type		_ZN39_INTERNAL_493f96a3_4_k_cu_cef35f6c_49754cute1_E,@object
	.size		_ZN39_INTERNAL_493f96a3_4_k_cu_cef35f6c_49754cute1_E,(_ZN39_INTERNAL_493f96a3_4_k_cu_cef35f6c_49754cuda3std3__45__cpo6cbeginE - _ZN39_INTERNAL_493f96a3_4_k_cu_cef35f6c_49754cute1_E)
_ZN39_INTERNAL_493f96a3_4_k_cu_cef35f6c_49754cute1_E:
	.zero		1
	.type		_ZN39_INTERNAL_493f96a3_4_k_cu_cef35f6c_49754cuda3std3__45__cpo6cbeginE,@object
	.size		_ZN39_INTERNAL_493f96a3_4_k_cu_cef35f6c_49754cuda3std3__45__cpo6cbeginE,(_ZN39_INTERNAL_493f96a3_4_k_cu_cef35f6c_49754cuda3std3__48in_placeE - _ZN39_INTERNAL_493f96a3_4_k_cu_cef35f6c_49754cuda3std3__45__cpo6cbeginE)
_ZN39_INTERNAL_493f96a3_4_k_cu_cef35f6c_49754cuda3std3__45__cpo6cbeginE:
	.zero		1
	.type		_ZN39_INTERNAL_493f96a3_4_k_cu_cef35f6c_49754cuda3std3__48in_placeE,@object
	.size		_ZN39_INTERNAL_493f96a3_4_k_cu_cef35f6c_49754cuda3std3__48in_placeE,(_ZN39_INTERNAL_493f96a3_4_k_cu_cef35f6c_49754cuda3std6ranges3__45__cpo9iter_moveE - _ZN39_INTERNAL_493f96a3_4_k_cu_cef35f6c_49754cuda3std3__48in_placeE)
_ZN39_INTERNAL_493f96a3_4_k_cu_cef35f6c_49754cuda3std3__48in_placeE:
	.zero		1
	.type		_ZN39_INTERNAL_493f96a3_4_k_cu_cef35f6c_49754cuda3std6ranges3__45__cpo9iter_moveE,@object
	.size		_ZN39_INTERNAL_493f96a3_4_k_cu_cef35f6c_49754cuda3std6ranges3__45__cpo9iter_moveE,(_ZN39_INTERNAL_493f96a3_4_k_cu_cef35f6c_49754cuda3std3__45__cpo5beginE - _ZN39_INTERNAL_493f96a3_4_k_cu_cef35f6c_49754cuda3std6ranges3__45__cpo9iter_moveE)
_ZN39_INTERNAL_493f96a3_4_k_cu_cef35f6c_49754cuda3std6ranges3__45__cpo9iter_moveE:
	.zero		1
	.type		_ZN39_INTERNAL_493f96a3_4_k_cu_cef35f6c_49754cuda3std3__45__cpo5beginE,@object
	.size		_ZN39_INTERNAL_493f96a3_4_k_cu_cef35f6c_49754cuda3std3__45__cpo5beginE,(_ZN39_INTERNAL_493f96a3_4_k_cu_cef35f6c_49754cuda3std3__441_GLOBAL__N__493f96a3_4_k_cu_cef35f6c_49756ignoreE - _ZN39_INTERNAL_493f96a3_4_k_cu_cef35f6c_49754cuda3std3__45__cpo5beginE)
_ZN39_INTERNAL_493f96a3_4_k_cu_cef35f6c_49754cuda3std3__45__cpo5beginE:
	.zero		1
	.type		_ZN39_INTERNAL_493f96a3_4_k_cu_cef35f6c_49754cuda3std3__441_GLOBAL__N__493f96a3_4_k_cu_cef35f6c_49756ignoreE,@object
	.size		_ZN39_INTERNAL_493f96a3_4_k_cu_cef35f6c_49754cuda3std3__441_GLOBAL__N__493f96a3_4_k_cu_cef35f6c_49756ignoreE,(_ZN39_INTERNAL_493f96a3_4_k_cu_cef35f6c_49754cute7productE - _ZN39_INTERNAL_493f96a3_4_k_cu_cef35f6c_49754cuda3std3__441_GLOBAL__N__493f96a3_4_k_cu_cef35f6c_49756ignoreE)
_ZN39_INTERNAL_493f96a3_4_k_cu_cef35f6c_49754cuda3std3__441_GLOBAL__N__493f96a3_4_k_cu_cef35f6c_49756ignoreE:
	.zero		1
	.type		_ZN39_INTERNAL_493f96a3_4_k_cu_cef35f6c_49754cute7productE,@object
	.size		_ZN39_INTERNAL_493f96a3_4_k_cu_cef35f6c_49754cute7productE,(_ZN39_INTERNAL_493f96a3_4_k_cu_cef35f6c_49754cuda3std3__45__cpo3endE - _ZN39_INTERNAL_493f96a3_4_k_cu_cef35f6c_49754cute7productE)
_ZN39_INTERNAL_493f96a3_4_k_cu_cef35f6c_49754cute7productE:
	.zero		1
	.type		_ZN39_INTERNAL_493f96a3_4_k_cu_cef35f6c_49754cuda3std3__45__cpo3endE,@object
	.size		_ZN39_INTERNAL_493f96a3_4_k_cu_cef35f6c_49754cuda3std3__45__cpo3endE,(_ZN39_INTERNAL_493f96a3_4_k_cu_cef35f6c_49754cuda3std3__419piecewise_constructE - _ZN39_INTERNAL_493f96a3_4_k_cu_cef35f6c_49754cuda3std3__45__cpo3endE)
_ZN39_INTERNAL_493f96a3_4_k_cu_cef35f6c_49754cuda3std3__45__cpo3endE:
	.zero		1
	.type		_ZN39_INTERNAL_493f96a3_4_k_cu_cef35f6c_49754cuda3std3__419piecewise_constructE,@object
	.size		_ZN39_INTERNAL_493f96a3_4_k_cu_cef35f6c_49754cuda3std3__419piecewise_constructE,(_ZN39_INTERNAL_493f96a3_4_k_cu_cef35f6c_49754cuda3std3__45__cpo4cendE - _ZN39_INTERNAL_493f96a3_4_k_cu_cef35f6c_49754cuda3std3__419piecewise_constructE)
_ZN39_INTERNAL_493f96a3_4_k_cu_cef35f6c_49754cuda3std3__419piecewise_constructE:
	.zero		1
	.type		_ZN39_INTERNAL_493f96a3_4_k_cu_cef35f6c_49754cuda3std3__45__cpo4cendE,@object
	.size		_ZN39_INTERNAL_493f96a3_4_k_cu_cef35f6c_49754cuda3std3__45__cpo4cendE,(_ZN39_INTERNAL_493f96a3_4_k_cu_cef35f6c_49754cuda3std6ranges3__45__cpo4swapE - _ZN39_INTERNAL_493f96a3_4_k_cu_cef35f6c_49754cuda3std3__45__cpo4cendE)
_ZN39_INTERNAL_493f96a3_4_k_cu_cef35f6c_49754cuda3std3__45__cpo4cendE:
	.zero		1
	.type		_ZN39_INTERNAL_493f96a3_4_k_cu_cef35f6c_49754cuda3std6ranges3__45__cpo4swapE,@object
	.size		_ZN39_INTERNAL_493f96a3_4_k_cu_cef35f6c_49754cuda3std6ranges3__45__cpo4swapE,(.L_7 - _ZN39_INTERNAL_493f96a3_4_k_cu_cef35f6c_49754cuda3std6ranges3__45__cpo4swapE)
_ZN39_INTERNAL_493f96a3_4_k_cu_cef35f6c_49754cuda3std6ranges3__45__cpo4swapE:
	.zero		1
.L_7:


//--------------------- .nv.constant0._ZN7cutlass13device_kernelINS_4gemm6kernel13GemmUniversalIN4cute5tupleIJiiiiEEENS1_10collective13CollectiveMmaINS1_37MainloopSm90TmaGmmaWarpSpecializedFP8ILi4ENS5_IJNS4_1CILi2EEENSA_ILi1EEESC_EEENS1_35KernelTmaWarpSpecializedCooperativeEEENS5_IJNSA_ILi128EEENSA_ILi256EEESG_EEENS_12float_e5m2_tENS5_IJlSC_lEEESJ_SK_NS4_8TiledMMAINS4_8MMA_AtomIJNS4_4SM904GMMA31MMA_64x256x32_F32E5M2E5M2_SS_TNILNSO_7ScaleInE1ELSQ_1EEEEEENS4_6LayoutISD_NS5_IJSC_NSA_ILi0EEESU_EEEEENS5_IJNS4_10UnderscoreESX_SX_EEEEENS4_13SM90_TMA_LOADENS4_14ComposedLayoutINS4_7SwizzleILi3ELi4ELi3EEENS4_18smem_ptr_flag_bitsILi8EEENST_INS5_IJNSA_ILi8EEESG_EEENS5_IJSG_SC_EEEEEEEvNS4_8identityENS4_23SM90_TMA_LOAD_MULTICASTES1A_vS1B_EENS_8epilogue10collective6detail29Sm90TmaWarpSpecializedAdapterINS1F_15DefaultEpilogueISJ_SK_SK_NS1E_6thread17LinearCombinationISJ_Li1EffLNS1J_9ScaleType4KindE0ELNS_15FloatRoundStyleE2ESJ_EENS1_15EpilogueDefaultEEEEEvvEEEEvNT_6ParamsE --------------------------
	.section	.nv.constant0._ZN7cutlass13device_kernelINS_4gemm6kernel13GemmUniversalIN4cute5tupleIJiiiiEEENS1_10collective13CollectiveMmaINS1_37MainloopSm90TmaGmmaWarpSpecializedFP8ILi4ENS5_IJNS4_1CILi2EEENSA_ILi1EEESC_EEENS1_35KernelTmaWarpSpecializedCooperativeEEENS5_IJNSA_ILi128EEENSA_ILi256EEESG_EEENS_12float_e5m2_tENS5_IJlSC_lEEESJ_SK_NS4_8TiledMMAINS4_8MMA_AtomIJNS4_4SM904GMMA31MMA_64x256x32_F32E5M2E5M2_SS_TNILNSO_7ScaleInE1ELSQ_1EEEEEENS4_6LayoutISD_NS5_IJSC_NSA_ILi0EEESU_EEEEENS5_IJNS4_10UnderscoreESX_SX_EEEEENS4_13SM90_TMA_LOADENS4_14ComposedLayoutINS4_7SwizzleILi3ELi4ELi3EEENS4_18smem_ptr_flag_bitsILi8EEENST_INS5_IJNSA_ILi8EEESG_EEENS5_IJSG_SC_EEEEEEEvNS4_8identityENS4_23SM90_TMA_LOAD_MULTICASTES1A_vS1B_EENS_8epilogue10collective6detail29Sm90TmaWarpSpecializedAdapterINS1F_15DefaultEpilogueISJ_SK_SK_NS1E_6thread17LinearCombinationISJ_Li1EffLNS1J_9ScaleType4KindE0ELNS_15FloatRoundStyleE2ESJ_EENS1_15EpilogueDefaultEEEEEvvEEEEvNT_6ParamsE,"a",@progbits
	.sectionflags	@""
	.align	4
.nv.constant0._ZN7cutlass13device_kernelINS_4gemm6kernel13GemmUniversalIN4cute5tupleIJiiiiEEENS1_10collective13CollectiveMmaINS1_37MainloopSm90TmaGmmaWarpSpecializedFP8ILi4ENS5_IJNS4_1CILi2EEENSA_ILi1EEESC_EEENS1_35KernelTmaWarpSpecializedCooperativeEEENS5_IJNSA_ILi128EEENSA_ILi256EEESG_EEENS_12float_e5m2_tENS5_IJlSC_lEEESJ_SK_NS4_8TiledMMAINS4_8MMA_AtomIJNS4_4SM904GMMA31MMA_64x256x32_F32E5M2E5M2_SS_TNILNSO_7ScaleInE1ELSQ_1EEEEEENS4_6LayoutISD_NS5_IJSC_NSA_ILi0EEESU_EEEEENS5_IJNS4_10UnderscoreESX_SX_EEEEENS4_13SM90_TMA_LOADENS4_14ComposedLayoutINS4_7SwizzleILi3ELi4ELi3EEENS4_18smem_ptr_flag_bitsILi8EEENST_INS5_IJNSA_ILi8EEESG_EEENS5_IJSG_SC_EEEEEEEvNS4_8identityENS4_23SM90_TMA_LOAD_MULTICASTES1A_vS1B_EENS_8epilogue10collective6detail29Sm90TmaWarpSpecializedAdapterINS1F_15DefaultEpilogueISJ_SK_SK_NS1E_6thread17LinearCombinationISJ_Li1EffLNS1J_9ScaleType4KindE0ELNS_15FloatRoundStyleE2ESJ_EENS1_15EpilogueDefaultEEEEEvvEEEEvNT_6ParamsE:
	.zero		1664


//--------------------- SYMBOLS --------------------------

	.type		.nv.reservedSmem.offset0,@object
	.size		.nv.reservedSmem.offset0,0x4
